	.headerflags	@"EF_CUDA_TEXMODE_UNIFIED EF_CUDA_64BIT_ADDRESS EF_CUDA_SM89 EF_CUDA_VIRTUAL_SM(EF_CUDA_SM89)"
	.elftype	@"ET_EXEC"


//--------------------- .nv.info                  --------------------------
	.section	.nv.info,"",@"SHT_CUDA_INFO"
	.align	4


	//----- nvinfo : EIATTR_REGCOUNT
	.align		4
        /*0000*/ 	.byte	0x04, 0x2f
        /*0002*/ 	.short	(.L_1 - .L_0)
	.align		4
.L_0:
        /*0004*/ 	.word	index@(triton__0d1d2d3d4d5d6de7de)
        /*0008*/ 	.word	0x00000040


	//----- nvinfo : EIATTR_MAX_STACK_SIZE
	.align		4
.L_1:
        /*000c*/ 	.byte	0x04, 0x23
        /*000e*/ 	.short	(.L_3 - .L_2)
	.align		4
.L_2:
        /*0010*/ 	.word	index@(triton__0d1d2d3d4d5d6de7de)
        /*0014*/ 	.word	0x00000000


	//----- nvinfo : EIATTR_MIN_STACK_SIZE
	.align		4
.L_3:
        /*0018*/ 	.byte	0x04, 0x12
        /*001a*/ 	.short	(.L_5 - .L_4)
	.align		4
.L_4:
        /*001c*/ 	.word	index@(triton__0d1d2d3d4d5d6de7de)
        /*0020*/ 	.word	0x00000000


	//----- nvinfo : EIATTR_FRAME_SIZE
	.align		4
.L_5:
        /*0024*/ 	.byte	0x04, 0x11
        /*0026*/ 	.short	(.L_7 - .L_6)
	.align		4
.L_6:
        /*0028*/ 	.word	index@(triton__0d1d2d3d4d5d6de7de)
        /*002c*/ 	.word	0x00000000
.L_7:


//--------------------- .nv.info.triton__0d1d2d3d4d5d6de7de --------------------------
	.section	.nv.info.triton__0d1d2d3d4d5d6de7de,"",@"SHT_CUDA_INFO"
	.align	4


	//----- nvinfo : EIATTR_CUDA_API_VERSION
	.align		4
        /*0000*/ 	.byte	0x04, 0x37
        /*0002*/ 	.short	(.L_9 - .L_8)
.L_8:
        /*0004*/ 	.word	0x0000007b


	//----- nvinfo : EIATTR_PARAM_CBANK
	.align		4
.L_9:
        /*0008*/ 	.byte	0x04, 0x0a
        /*000a*/ 	.short	(.L_11 - .L_10)
	.align		4
.L_10:
        /*000c*/ 	.word	index@(.nv.constant0.triton__0d1d2d3d4d5d6de7de)
        /*0010*/ 	.short	0x0160
        /*0012*/ 	.short	0x0038


	//----- nvinfo : EIATTR_CBANK_PARAM_SIZE
	.align		4
.L_11:
        /*0014*/ 	.byte	0x03, 0x19
        /*0016*/ 	.short	0x0038


	//----- nvinfo : EIATTR_KPARAM_INFO
	.align		4
        /*0018*/ 	.byte	0x04, 0x17
        /*001a*/ 	.short	(.L_13 - .L_12)
.L_12:
        /*001c*/ 	.word	0x00000000
        /*0020*/ 	.short	0x0007
        /*0022*/ 	.short	0x0034
        /*0024*/ 	.byte	0x00, 0xf0, 0x11, 0x00


	//----- nvinfo : EIATTR_KPARAM_INFO
	.align		4
.L_13:
        /*0028*/ 	.byte	0x04, 0x17
        /*002a*/ 	.short	(.L_15 - .L_14)
.L_14:
        /*002c*/ 	.word	0x00000000
        /*0030*/ 	.short	0x0006
        /*0032*/ 	.short	0x0030
        /*0034*/ 	.byte	0x00, 0xf0, 0x11, 0x00


	//----- nvinfo : EIATTR_KPARAM_INFO
	.align		4
.L_15:
        /*0038*/ 	.byte	0x04, 0x17
        /*003a*/ 	.short	(.L_17 - .L_16)
.L_16:
        /*003c*/ 	.word	0x00000000
        /*0040*/ 	.short	0x0005
        /*0042*/ 	.short	0x0028
        /*0044*/ 	.byte	0x00, 0xf0, 0x21, 0x00


	//----- nvinfo : EIATTR_KPARAM_INFO
	.align		4
.L_17:
        /*0048*/ 	.byte	0x04, 0x17
        /*004a*/ 	.short	(.L_19 - .L_18)
.L_18:
        /*004c*/ 	.word	0x00000000
        /*0050*/ 	.short	0x0004
        /*0052*/ 	.short	0x0020
        /*0054*/ 	.byte	0x00, 0xf0, 0x21, 0x00


	//----- nvinfo : EIATTR_KPARAM_INFO
	.align		4
.L_19:
        /*0058*/ 	.byte	0x04, 0x17
        /*005a*/ 	.short	(.L_21 - .L_20)
.L_20:
        /*005c*/ 	.word	0x00000000
        /*0060*/ 	.short	0x0003
        /*0062*/ 	.short	0x0018
        /*0064*/ 	.byte	0x00, 0xf0, 0x21, 0x00


	//----- nvinfo : EIATTR_KPARAM_INFO
	.align		4
.L_21:
        /*0068*/ 	.byte	0x04, 0x17
        /*006a*/ 	.short	(.L_23 - .L_22)
.L_22:
        /*006c*/ 	.word	0x00000000
        /*0070*/ 	.short	0x0002
        /*0072*/ 	.short	0x0010
        /*0074*/ 	.byte	0x00, 0xf0, 0x21, 0x00


	//----- nvinfo : EIATTR_KPARAM_INFO
	.align		4
.L_23:
        /*0078*/ 	.byte	0x04, 0x17
        /*007a*/ 	.short	(.L_25 - .L_24)
.L_24:
        /*007c*/ 	.word	0x00000000
        /*0080*/ 	.short	0x0001
        /*0082*/ 	.short	0x0008
        /*0084*/ 	.byte	0x00, 0xf0, 0x21, 0x00


	//----- nvinfo : EIATTR_KPARAM_INFO
	.align		4
.L_25:
        /*0088*/ 	.byte	0x04, 0x17
        /*008a*/ 	.short	(.L_27 - .L_26)
.L_26:
        /*008c*/ 	.word	0x00000000
        /*0090*/ 	.short	0x0000
        /*0092*/ 	.short	0x0000
        /*0094*/ 	.byte	0x00, 0xf0, 0x21, 0x00


	//----- nvinfo : EIATTR_MAXREG_COUNT
	.align		4
.L_27:
        /*0098*/ 	.byte	0x03, 0x1b
        /*009a*/ 	.short	0x00ff


	//----- nvinfo : EIATTR_EXIT_INSTR_OFFSETS
	.align		4
        /*009c*/ 	.byte	0x04, 0x1c
        /*009e*/ 	.short	(.L_29 - .L_28)


	//   ....[0]....
.L_28:
        /*00a0*/ 	.word	0x00002c90


	//   ....[1]....
        /*00a4*/ 	.word	0x00002cb0


	//----- nvinfo : EIATTR_MAX_THREADS
	.align		4
.L_29:
        /*00a8*/ 	.byte	0x04, 0x05
        /*00aa*/ 	.short	(.L_31 - .L_30)
.L_30:
        /*00ac*/ 	.word	0x00000100
        /*00b0*/ 	.word	0x00000001
        /*00b4*/ 	.word	0x00000001
.L_31:


//--------------------- .nv.rel.action            --------------------------
	.section	.nv.rel.action,"",@"SHT_CUDA_RELOCINFO"
	.align	8
	.sectionentsize	8
        /*0000*/ 	.byte	0x73, 0x00, 0x00, 0x00, 0x00, 0x00, 0x00, 0x00, 0x00, 0x00, 0x00, 0x11, 0x25, 0x00, 0x05, 0x36


//--------------------- .nv.constant0.triton__0d1d2d3d4d5d6de7de --------------------------
	.section	.nv.constant0.triton__0d1d2d3d4d5d6de7de,"a",@progbits
	.align	4
.nv.constant0.triton__0d1d2d3d4d5d6de7de:
	.zero		408


//--------------------- .text.triton__0d1d2d3d4d5d6de7de --------------------------
	.section	.text.triton__0d1d2d3d4d5d6de7de,"ax",@progbits
	.sectionflags	@"SHF_BARRIERS=1"
	.sectioninfo	@"SHI_REGISTERS=64"
	.align	128
        .global         triton__0d1d2d3d4d5d6de7de
        .type           triton__0d1d2d3d4d5d6de7de,@function
        .size           triton__0d1d2d3d4d5d6de7de,(.L_x_1 - triton__0d1d2d3d4d5d6de7de)
        .other          triton__0d1d2d3d4d5d6de7de,@"STO_CUDA_ENTRY STV_DEFAULT"
triton__0d1d2d3d4d5d6de7de:
.text.triton__0d1d2d3d4d5d6de7de:
[----:B------:R-:W-:-:S02]  /*0000*/  IMAD.MOV.U32 R1, RZ, RZ, c[0x0][0x28] ;  /* 0x00000a00ff017624 */ /* 0x000fc400078e00ff */
[----:B------:R-:W0:Y:S01]  /*0010*/  S2R R9, SR_TID.X ;  /* 0x0000000000097919 */ /* 0x000e220000002100 */
[----:B------:R-:W-:Y:S01]  /*0020*/  IMAD.MOV.U32 R53, RZ, RZ, 0x2 ;  /* 0x00000002ff357424 */ /* 0x000fe200078e00ff */
[----:B------:R-:W-:Y:S01]  /*0030*/  ULDC.64 UR4, c[0x0][0x118] ;  /* 0x0000460000047ab9 */ /* 0x000fe20000000a00 */
[----:B------:R-:W-:Y:S01]  /*0040*/  IMAD.MOV.U32 R55, RZ, RZ, 0x4 ;  /* 0x00000004ff377424 */ /* 0x000fe200078e00ff */
[----:B------:R-:W1:Y:S01]  /*0050*/  S2R R4, SR_CTAID.Y ;  /* 0x0000000000047919 */ /* 0x000e620000002600 */
[----:B------:R-:W-:-:S03]  /*0060*/  CS2R R14, SRZ ;  /* 0x00000000000e7805 */ /* 0x000fc6000001ff00 */
[----:B------:R-:W2:Y:S01]  /*0070*/  S2R R44, SR_CTAID.X ;  /* 0x00000000002c7919 */ /* 0x000ea20000002500 */
[--C-:B0-----:R-:W-:Y:S01]  /*0080*/  SHF.R.U32.HI R0, RZ, 0x5, R9.reuse ;  /* 0x00000005ff007819 */ /* 0x101fe20000011609 */
[----:B------:R-:W-:Y:S01]  /*0090*/  IMAD.SHL.U32 R41, R9, 0x8, RZ ;  /* 0x0000000809297824 */ /* 0x000fe200078e00ff */
[----:B------:R-:W-:Y:S02]  /*00a0*/  SHF.R.U32.HI R2, RZ, 0x3, R9 ;  /* 0x00000003ff027819 */ /* 0x000fe40000011609 */
[----:B------:R-:W-:Y:S01]  /*00b0*/  SGXT.U32 R3, R0, 0x3 ;  /* 0x000000030003781a */ /* 0x000fe20000000000 */
[----:B-1----:R-:W-:Y:S01]  /*00c0*/  IMAD.SHL.U32 R4, R4, 0x40, RZ ;  /* 0x0000004004047824 */ /* 0x002fe200078e00ff */
[----:B------:R-:W-:Y:S01]  /*00d0*/  SGXT.U32 R0, R2, 0x2 ;  /* 0x000000020200781a */ /* 0x000fe20000000000 */
[----:B--2---:R-:W-:Y:S01]  /*00e0*/  IMAD.SHL.U32 R44, R44, 0x40, RZ ;  /* 0x000000402c2c7824 */ /* 0x004fe200078e00ff */
[----:B------:R-:W-:Y:S01]  /*00f0*/  LOP3.LUT R41, R41, 0x38, RZ, 0xc0, !PT ;  /* 0x0000003829297812 */ /* 0x000fe200078ec0ff */
[----:B------:R-:W-:-:S05]  /*0100*/  IMAD.SHL.U32 R3, R3, 0x4, RZ ;  /* 0x0000000403037824 */ /* 0x000fca00078e00ff */
[----:B------:R-:W-:-:S04]  /*0110*/  LOP3.LUT R0, R3, R0, RZ, 0xfc, !PT ;  /* 0x0000000003007212 */ /* 0x000fc800078efcff */
[----:B------:R-:W-:-:S04]  /*0120*/  LOP3.LUT R2, R4, R0, RZ, 0xfc, !PT ;  /* 0x0000000004027212 */ /* 0x000fc800078efcff */
[----:B------:R-:W-:-:S04]  /*0130*/  SHF.R.S32.HI R5, RZ, 0x1f, R2 ;  /* 0x0000001fff057819 */ /* 0x000fc80000011402 */
[CC--:B------:R-:W-:Y:S02]  /*0140*/  LEA.HI R6, R5.reuse, R2.reuse, RZ, 0xb ;  /* 0x0000000205067211 */ /* 0x0c0fe400078f58ff */
[----:B------:R-:W-:Y:S02]  /*0150*/  LEA.HI R5, R5, R2, RZ, 0xd ;  /* 0x0000000205057211 */ /* 0x000fe400078f68ff */
[----:B------:R-:W-:Y:S02]  /*0160*/  SHF.R.S32.HI R3, RZ, 0xb, R6 ;  /* 0x0000000bff037819 */ /* 0x000fe40000011406 */
[----:B------:R-:W-:Y:S01]  /*0170*/  LOP3.LUT R11, R6, 0xfff800, RZ, 0xc0, !PT ;  /* 0x00fff800060b7812 */ /* 0x000fe200078ec0ff */
[----:B------:R-:W-:Y:S01]  /*0180*/  IMAD.SHL.U32 R12, R5, 0x80, RZ ;  /* 0x00000080050c7824 */ /* 0x000fe200078e00ff */
[----:B------:R-:W-:-:S03]  /*0190*/  LEA.HI R7, R3, R3, RZ, 0x2 ;  /* 0x0000000303077211 */ /* 0x000fc600078f10ff */
[----:B------:R-:W-:Y:S01]  /*01a0*/  IMAD.IADD R20, R2, 0x1, -R11 ;  /* 0x0000000102147824 */ /* 0x000fe200078e0a0b */
[----:B------:R-:W-:Y:S01]  /*01b0*/  LOP3.LUT R8, R7, 0xfffffffc, RZ, 0xc0, !PT ;  /* 0xfffffffc07087812 */ /* 0x000fe200078ec0ff */
[----:B------:R-:W-:Y:S01]  /*01c0*/  CS2R R10, SRZ ;  /* 0x00000000000a7805 */ /* 0x000fe2000001ff00 */
[----:B------:R-:W-:Y:S02]  /*01d0*/  LOP3.LUT R7, R5, 0xffe000, RZ, 0xc0, !PT ;  /* 0x00ffe00005077812 */ /* 0x000fe400078ec0ff */
[----:B------:R-:W-:Y:S01]  /*01e0*/  LOP3.LUT R5, R44, R41, RZ, 0xfc, !PT ;  /* 0x000000292c057212 */ /* 0x000fe200078efcff */
[----:B------:R-:W-:Y:S01]  /*01f0*/  IMAD.IADD R8, R3, 0x1, -R8 ;  /* 0x0000000103087824 */ /* 0x000fe200078e0a08 */
[----:B------:R-:W-:Y:S01]  /*0200*/  LOP3.LUT R6, R12, 0xfff00000, RZ, 0xc0, !PT ;  /* 0xfff000000c067812 */ /* 0x000fe200078ec0ff */
[----:B------:R-:W-:Y:S01]  /*0210*/  IMAD.IADD R7, R2, 0x1, -R7 ;  /* 0x0000000102077824 */ /* 0x000fe200078e0a07 */
[----:B------:R-:W-:Y:S01]  /*0220*/  IADD3 R21, R5, -0x80, RZ ;  /* 0xffffff8005157810 */ /* 0x000fe20007ffe0ff */
[----:B------:R-:W-:Y:S01]  /*0230*/  CS2R R12, SRZ ;  /* 0x00000000000c7805 */ /* 0x000fe2000001ff00 */
[----:B------:R-:W-:Y:S01]  /*0240*/  ISETP.GE.AND P2, PT, R8, 0x2, PT ;  /* 0x000000020800780c */ /* 0x000fe20003f46270 */
[----:B------:R-:W-:Y:S01]  /*0250*/  IMAD R22, R7, 0x100, R6 ;  /* 0x0000010007167824 */ /* 0x000fe200078e0206 */
[----:B------:R-:W-:Y:S01]  /*0260*/  CS2R R8, SRZ ;  /* 0x0000000000087805 */ /* 0x000fe2000001ff00 */
[----:B------:R-:W-:Y:S01]  /*0270*/  IMAD R7, R20, 0x100, R5 ;  /* 0x0000010014077824 */ /* 0x000fe200078e0205 */
[----:B------:R-:W-:Y:S01]  /*0280*/  ISETP.GT.AND P0, PT, R5, 0x7f, !P2 ;  /* 0x0000007f0500780c */ /* 0x000fe20005704270 */
[----:B------:R-:W-:-:S03]  /*0290*/  IMAD.IADD R16, R22, 0x1, R21 ;  /* 0x0000000116107824 */ /* 0x000fc600078e0215 */
[----:B------:R-:W-:Y:S01]  /*02a0*/  ISETP.LT.AND P5, PT, R5, 0x100, P0 ;  /* 0x000001000500780c */ /* 0x000fe200007a1270 */
[----:B------:R-:W-:Y:S01]  /*02b0*/  IMAD.WIDE R16, R16, R53, c[0x0][0x160] ;  /* 0x0000580010107625 */ /* 0x000fe200078e0235 */
[----:B------:R-:W-:Y:S02]  /*02c0*/  IADD3 R18, R7, -0x80, RZ ;  /* 0xffffff8007127810 */ /* 0x000fe40007ffe0ff */
[C---:B------:R-:W-:Y:S01]  /*02d0*/  ISETP.LT.AND P6, PT, R5.reuse, 0x100, !P2 ;  /* 0x000001000500780c */ /* 0x040fe200057c1270 */
[----:B------:R-:W-:Y:S02]  /*02e0*/  IMAD.IADD R22, R5, 0x1, R22 ;  /* 0x0000000105167824 */ /* 0x000fe400078e0216 */
[----:B------:R-:W-:-:S06]  /*02f0*/  IMAD.WIDE R18, R18, R55, c[0x0][0x170] ;  /* 0x00005c0012127625 */ /* 0x000fcc00078e0237 */
[----:B------:R0:W2:Y:S01]  /*0300*/  @P5 LDG.E.EL.128 R8, [R16.64] ;  /* 0x0000000410085981 */ /* 0x0000a2000c2e1d00 */
[----:B------:R-:W-:Y:S01]  /*0310*/  CS2R R28, SRZ ;  /* 0x00000000001c7805 */ /* 0x000fe2000001ff00 */
[----:B------:R-:W-:Y:S01]  /*0320*/  CS2R R30, SRZ ;  /* 0x00000000001e7805 */ /* 0x000fe2000001ff00 */
[----:B------:R-:W-:Y:S01]  /*0330*/  IMAD.WIDE R22, R22, R53, c[0x0][0x160] ;  /* 0x0000580016167625 */ /* 0x000fe200078e0235 */
[----:B------:R1:W3:Y:S01]  /*0340*/  @P5 LDG.E.EL.128 R12, [R18.64] ;  /* 0x00000004120c5981 */ /* 0x0002e2000c2e1d00 */
[----:B------:R-:W-:Y:S01]  /*0350*/  CS2R R24, SRZ ;  /* 0x0000000000187805 */ /* 0x000fe2000001ff00 */
[----:B------:R-:W-:Y:S01]  /*0360*/  CS2R R26, SRZ ;  /* 0x00000000001a7805 */ /* 0x000fe2000001ff00 */
[C---:B------:R-:W-:Y:S01]  /*0370*/  IMAD.WIDE R34, R7.reuse, R55, c[0x0][0x168] ;  /* 0x00005a0007227625 */ /* 0x040fe200078e0237 */
[----:B------:R4:W5:Y:S04]  /*0380*/  @P6 LDG.E.EL.128 R28, [R22.64] ;  /* 0x00000004161c6981 */ /* 0x000968000c2e1d00 */
[----:B------:R4:W5:Y:S01]  /*0390*/  @P6 LDG.E.EL.128 R24, [R34.64] ;  /* 0x0000000422186981 */ /* 0x000962000c2e1d00 */
[----:B------:R-:W-:Y:S01]  /*03a0*/  IADD3 R38, R7, -0x7c, RZ ;  /* 0xffffff8407267810 */ /* 0x000fe20007ffe0ff */
[----:B0-----:R-:W-:Y:S01]  /*03b0*/  CS2R R16, SRZ ;  /* 0x0000000000107805 */ /* 0x001fe2000001ff00 */
[----:B-1----:R-:W-:-:S03]  /*03c0*/  CS2R R18, SRZ ;  /* 0x0000000000127805 */ /* 0x002fc6000001ff00 */
[----:B------:R-:W-:-:S05]  /*03d0*/  IMAD.WIDE R38, R38, R55, c[0x0][0x170] ;  /* 0x00005c0026267625 */ /* 0x000fca00078e0237 */
[----:B------:R2:W5:Y:S01]  /*03e0*/  @P5 LDG.E.EL.128 R16, [R38.64] ;  /* 0x0000000426105981 */ /* 0x000562000c2e1d00 */
[----:B------:R-:W-:Y:S01]  /*03f0*/  LOP3.LUT R49, R44, 0x4, R41, 0xfe, !PT ;  /* 0x000000042c317812 */ /* 0x000fe200078efe29 */
[----:B------:R-:W-:Y:S01]  /*0400*/  CS2R R32, SRZ ;  /* 0x0000000000207805 */ /* 0x000fe2000001ff00 */
[----:B----4-:R-:W-:-:S03]  /*0410*/  CS2R R34, SRZ ;  /* 0x0000000000227805 */ /* 0x010fc6000001ff00 */
[----:B------:R-:W-:-:S04]  /*0420*/  IMAD R36, R20, 0x100, R49 ;  /* 0x0000010014247824 */ /* 0x000fc800078e0231 */
[----:B------:R-:W-:-:S05]  /*0430*/  IMAD.WIDE R36, R36, R55, c[0x0][0x168] ;  /* 0x00005a0024247625 */ /* 0x000fca00078e0237 */
[----:B------:R3:W4:Y:S01]  /*0440*/  @P6 LDG.E.EL.128 R32, [R36.64] ;  /* 0x0000000424206981 */ /* 0x000722000c2e1d00 */
[----:B------:R-:W-:-:S04]  /*0450*/  LOP3.LUT R45, R4, 0x20, R0, 0xfe, !PT ;  /* 0x00000020042d7812 */ /* 0x000fc800078efe00 */
[----:B------:R-:W-:-:S04]  /*0460*/  SHF.R.S32.HI R22, RZ, 0x1f, R45 ;  /* 0x0000001fff167819 */ /* 0x000fc8000001142d */
[CC--:B------:R-:W-:Y:S02]  /*0470*/  LEA.HI R20, R22.reuse, R45.reuse, RZ, 0xb ;  /* 0x0000002d16147211 */ /* 0x0c0fe400078f58ff */
[----:B------:R-:W-:Y:S02]  /*0480*/  LEA.HI R22, R22, R45, RZ, 0xd ;  /* 0x0000002d16167211 */ /* 0x000fe400078f68ff */
[----:B------:R-:W-:-:S03]  /*0490*/  SHF.R.S32.HI R40, RZ, 0xb, R20 ;  /* 0x0000000bff287819 */ /* 0x000fc60000011414 */
[----:B------:R-:W-:Y:S01]  /*04a0*/  IMAD.SHL.U32 R43, R22, 0x80, RZ ;  /* 0x00000080162b7824 */ /* 0x000fe200078e00ff */
[----:B------:R-:W-:-:S04]  /*04b0*/  LEA.HI R23, R40, R40, RZ, 0x2 ;  /* 0x0000002828177211 */ /* 0x000fc800078f10ff */
[----:B------:R-:W-:Y:S02]  /*04c0*/  LOP3.LUT R23, R23, 0xfffffffc, RZ, 0xc0, !PT ;  /* 0xfffffffc17177812 */ /* 0x000fe400078ec0ff */
[----:B------:R-:W-:-:S03]  /*04d0*/  LOP3.LUT R43, R43, 0xfff00000, RZ, 0xc0, !PT ;  /* 0xfff000002b2b7812 */ /* 0x000fc600078ec0ff */
[----:B------:R-:W-:-:S05]  /*04e0*/  IMAD.IADD R40, R40, 0x1, -R23 ;  /* 0x0000000128287824 */ /* 0x000fca00078e0a17 */
[----:B------:R-:W-:-:S04]  /*04f0*/  ISETP.GE.AND P1, PT, R40, 0x2, PT ;  /* 0x000000022800780c */ /* 0x000fc80003f26270 */
[----:B------:R-:W-:-:S04]  /*0500*/  ISETP.GT.AND P3, PT, R5, 0x7f, !P1 ;  /* 0x0000007f0500780c */ /* 0x000fc80004f64270 */
[----:B------:R-:W-:Y:S02]  /*0510*/  ISETP.LT.AND P4, PT, R5, 0x100, P3 ;  /* 0x000001000500780c */ /* 0x000fe40001f81270 */
[----:B--2---:R-:W-:Y:S02]  /*0520*/  SEL R38, R8, RZ, P5 ;  /* 0x000000ff08267207 */ /* 0x004fe40002800000 */
[----:B------:R-:W-:Y:S02]  /*0530*/  SEL R39, R9, RZ, P5 ;  /* 0x000000ff09277207 */ /* 0x000fe40002800000 */
[----:B---3--:R-:W-:Y:S01]  /*0540*/  SEL R37, R12, RZ, P5 ;  /* 0x000000ff0c257207 */ /* 0x008fe20002800000 */
[----:B------:R-:W-:Y:S01]  /*0550*/  IMAD.U32 R8, R38, 0x10000, RZ ;  /* 0x0001000026087824 */ /* 0x000fe200078e00ff */
[----:B------:R-:W-:Y:S01]  /*0560*/  SEL R23, R13, RZ, P5 ;  /* 0x000000ff0d177207 */ /* 0x000fe20002800000 */
[----:B------:R-:W-:Y:S01]  /*0570*/  IMAD.U32 R9, R39, 0x10000, RZ ;  /* 0x0001000027097824 */ /* 0x000fe200078e00ff */
[----:B-----5:R-:W-:-:S02]  /*0580*/  SEL R51, R28, RZ, P6 ;  /* 0x000000ff1c337207 */ /* 0x020fc40003000000 */
[----:B------:R-:W-:Y:S02]  /*0590*/  LOP3.LUT R8, R8, 0x80000000, RZ, 0x3c, !PT ;  /* 0x8000000008087812 */ /* 0x000fe400078e3cff */
[----:B------:R-:W-:Y:S01]  /*05a0*/  SEL R50, R24, RZ, P6 ;  /* 0x000000ff18327207 */ /* 0x000fe20003000000 */
[----:B------:R-:W-:Y:S01]  /*05b0*/  IMAD.U32 R13, R51, 0x10000, RZ ;  /* 0x00010000330d7824 */ /* 0x000fe200078e00ff */
[----:B------:R-:W-:Y:S01]  /*05c0*/  SEL R14, R14, RZ, P5 ;  /* 0x000000ff0e0e7207 */ /* 0x000fe20002800000 */
[----:B------:R-:W-:Y:S01]  /*05d0*/  FFMA R12, R8, R37, RZ ;  /* 0x00000025080c7223 */ /* 0x000fe200000000ff */
[----:B------:R-:W-:Y:S02]  /*05e0*/  LOP3.LUT R9, R9, 0x80000000, RZ, 0x3c, !PT ;  /* 0x8000000009097812 */ /* 0x000fe400078e3cff */
[----:B------:R-:W-:Y:S02]  /*05f0*/  PRMT R8, R38, 0x7632, R8 ;  /* 0x0000763226087816 */ /* 0x000fe40000000008 */
[----:B------:R-:W-:Y:S01]  /*0600*/  FSEL R12, R12, RZ, P0 ;  /* 0x000000ff0c0c7208 */ /* 0x000fe20000000000 */
[----:B------:R-:W-:Y:S01]  /*0610*/  FFMA R9, R9, R14, RZ ;  /* 0x0000000e09097223 */ /* 0x000fe200000000ff */
[----:B------:R-:W-:Y:S01]  /*0620*/  SEL R29, R29, RZ, P6 ;  /* 0x000000ff1d1d7207 */ /* 0x000fe20003000000 */
[----:B------:R-:W-:Y:S01]  /*0630*/  IMAD.U32 R8, R8, 0x10000, RZ ;  /* 0x0001000008087824 */ /* 0x000fe200078e00ff */
[----:B------:R-:W-:Y:S01]  /*0640*/  LOP3.LUT R38, R20, 0xfff800, RZ, 0xc0, !PT ;  /* 0x00fff80014267812 */ /* 0x000fe200078ec0ff */
[----:B------:R-:W-:Y:S01]  /*0650*/  FFMA R50, R13, R50, R12 ;  /* 0x000000320d327223 */ /* 0x000fe2000000000c */
[----:B------:R-:W-:Y:S01]  /*0660*/  LOP3.LUT R12, R22, 0xffe000, RZ, 0xc0, !PT ;  /* 0x00ffe000160c7812 */ /* 0x000fe200078ec0ff */
[----:B------:R-:W-:Y:S01]  /*0670*/  IMAD.U32 R52, R29, 0x10000, RZ ;  /* 0x000100001d347824 */ /* 0x000fe200078e00ff */
[----:B------:R-:W-:Y:S01]  /*0680*/  SEL R14, R26, RZ, P6 ;  /* 0x000000ff1a0e7207 */ /* 0x000fe20003000000 */
[----:B------:R-:W-:Y:S01]  /*0690*/  IMAD.IADD R38, R45, 0x1, -R38 ;  /* 0x000000012d267824 */ /* 0x000fe200078e0a26 */
[----:B------:R-:W-:Y:S01]  /*06a0*/  FSEL R9, R9, RZ, P0 ;  /* 0x000000ff09097208 */ /* 0x000fe20000000000 */
[----:B------:R-:W-:Y:S01]  /*06b0*/  IMAD.IADD R12, R45, 0x1, -R12 ;  /* 0x000000012d0c7824 */ /* 0x000fe200078e0a0c */
[----:B------:R-:W-:Y:S01]  /*06c0*/  SEL R36, R10, RZ, P5 ;  /* 0x000000ff0a247207 */ /* 0x000fe20002800000 */
[----:B------:R-:W-:Y:S01]  /*06d0*/  IMAD R42, R38, 0x100, R5 ;  /* 0x00000100262a7824 */ /* 0x000fe200078e0205 */
[----:B------:R-:W-:Y:S01]  /*06e0*/  LOP3.LUT R24, R8, 0x80000000, RZ, 0x3c, !PT ;  /* 0x8000000008187812 */ /* 0x000fe200078e3cff */
[----:B------:R-:W-:Y:S01]  /*06f0*/  IMAD R54, R12, 0x100, R43 ;  /* 0x000001000c367824 */ /* 0x000fe200078e022b */
[----:B------:R-:W-:Y:S01]  /*0700*/  SEL R37, R11, RZ, P5 ;  /* 0x000000ff0b257207 */ /* 0x000fe20002800000 */
[----:B------:R-:W-:Y:S01]  /*0710*/  FFMA R52, R52, R14, R9 ;  /* 0x0000000e34347223 */ /* 0x000fe20000000009 */
[----:B------:R-:W-:Y:S01]  /*0720*/  CS2R R10, SRZ ;  /* 0x00000000000a7805 */ /* 0x000fe2000001ff00 */
[----:B------:R-:W-:Y:S01]  /*0730*/  IMAD.IADD R20, R54, 0x1, R21 ;  /* 0x0000000136147824 */ /* 0x000fe200078e0215 */
[----:B------:R-:W-:Y:S01]  /*0740*/  CS2R R8, SRZ ;  /* 0x0000000000087805 */ /* 0x000fe2000001ff00 */
[----:B------:R-:W-:Y:S01]  /*0750*/  IADD3 R22, R42, -0x80, RZ ;  /* 0xffffff802a167810 */ /* 0x000fe20007ffe0ff */
[----:B------:R-:W-:Y:S01]  /*0760*/  FFMA R24, R24, R23, RZ ;  /* 0x0000001718187223 */ /* 0x000fe200000000ff */
[----:B------:R-:W-:Y:S01]  /*0770*/  IMAD.WIDE R20, R20, R53, c[0x0][0x160] ;  /* 0x0000580014147625 */ /* 0x000fe200078e0235 */
[----:B------:R-:W-:Y:S01]  /*0780*/  SEL R26, R15, RZ, P5 ;  /* 0x000000ff0f1a7207 */ /* 0x000fe20002800000 */
[----:B------:R-:W-:Y:S01]  /*0790*/  CS2R R12, SRZ ;  /* 0x00000000000c7805 */ /* 0x000fe2000001ff00 */
[----:B------:R-:W-:Y:S01]  /*07a0*/  CS2R R14, SRZ ;  /* 0x00000000000e7805 */ /* 0x000fe2000001ff00 */
[----:B------:R-:W-:Y:S01]  /*07b0*/  IMAD.WIDE R22, R22, R55, c[0x0][0x170] ;  /* 0x00005c0016167625 */ /* 0x000fe200078e0237 */
[----:B------:R0:W2:Y:S01]  /*07c0*/  @P4 LDG.E.EL.128 R8, [R20.64] ;  /* 0x0000000414084981 */ /* 0x0000a2000c2e1d00 */
[----:B------:R-:W-:-:S02]  /*07d0*/  SEL R28, R16, RZ, P5 ;  /* 0x000000ff101c7207 */ /* 0x000fc40002800000 */
[----:B------:R-:W-:Y:S01]  /*07e0*/  SEL R46, R17, RZ, P5 ;  /* 0x000000ff112e7207 */ /* 0x000fe20002800000 */
[----:B------:R1:W3:Y:S01]  /*07f0*/  @P4 LDG.E.EL.128 R12, [R22.64] ;  /* 0x00000004160c4981 */ /* 0x0002e2000c2e1d00 */
[----:B------:R-:W-:Y:S02]  /*0800*/  SEL R48, R18, RZ, P5 ;  /* 0x000000ff12307207 */ /* 0x000fe40002800000 */
[----:B------:R-:W-:Y:S02]  /*0810*/  SEL R47, R19, RZ, P5 ;  /* 0x000000ff132f7207 */ /* 0x000fe40002800000 */
[C---:B------:R-:W-:Y:S01]  /*0820*/  ISETP.LT.AND P5, PT, R5.reuse, 0x100, !P1 ;  /* 0x000001000500780c */ /* 0x040fe20004fa1270 */
[----:B------:R-:W-:Y:S01]  /*0830*/  IMAD.IADD R54, R5, 0x1, R54 ;  /* 0x0000000105367824 */ /* 0x000fe200078e0236 */
[----:B------:R-:W-:Y:S01]  /*0840*/  PRMT R51, R51, 0x7632, R51 ;  /* 0x0000763233337816 */ /* 0x000fe20000000033 */
[----:B------:R-:W-:Y:S01]  /*0850*/  CS2R R16, SRZ ;  /* 0x0000000000107805 */ /* 0x000fe2000001ff00 */
[----:B------:R-:W-:Y:S01]  /*0860*/  CS2R R18, SRZ ;  /* 0x0000000000127805 */ /* 0x000fe2000001ff00 */
[----:B0-----:R-:W-:Y:S01]  /*0870*/  IMAD.WIDE R20, R54, R53, c[0x0][0x160] ;  /* 0x0000580036147625 */ /* 0x001fe200078e0235 */
[----:B------:R-:W-:-:S02]  /*0880*/  PRMT R39, R39, 0x7632, R39 ;  /* 0x0000763227277816 */ /* 0x000fc40000000027 */
[----:B------:R-:W-:Y:S01]  /*0890*/  SEL R25, R25, RZ, P6 ;  /* 0x000000ff19197207 */ /* 0x000fe20003000000 */
[----:B------:R-:W-:Y:S01]  /*08a0*/  IMAD.U32 R51, R51, 0x10000, RZ ;  /* 0x0001000033337824 */ /* 0x000fe200078e00ff */
[----:B------:R-:W-:Y:S01]  /*08b0*/  FSEL R24, R24, RZ, P0 ;  /* 0x000000ff18187208 */ /* 0x000fe20000000000 */
[----:B------:R-:W-:Y:S01]  /*08c0*/  IMAD.U32 R39, R39, 0x10000, RZ ;  /* 0x0001000027277824 */ /* 0x000fe200078e00ff */
[----:B-1----:R-:W-:Y:S01]  /*08d0*/  CS2R R22, SRZ ;  /* 0x0000000000167805 */ /* 0x002fe2000001ff00 */
[----:B------:R0:W5:Y:S02]  /*08e0*/  @P5 LDG.E.EL.128 R16, [R20.64] ;  /* 0x0000000414105981 */ /* 0x000164000c2e1d00 */
[----:B------:R-:W-:Y:S01]  /*08f0*/  FFMA R61, R51, R25, R24 ;  /* 0x00000019333d7223 */ /* 0x000fe20000000018 */
[----:B------:R-:W-:Y:S01]  /*0900*/  IMAD.WIDE R24, R42, R55, c[0x0][0x168] ;  /* 0x00005a002a187625 */ /* 0x000fe200078e0237 */
[----:B------:R-:W-:Y:S01]  /*0910*/  LOP3.LUT R39, R39, 0x80000000, RZ, 0x3c, !PT ;  /* 0x8000000027277812 */ /* 0x000fe200078e3cff */
[----:B0-----:R-:W-:-:S02]  /*0920*/  CS2R R20, SRZ ;  /* 0x0000000000147805 */ /* 0x001fc4000001ff00 */
[----:B------:R-:W-:Y:S02]  /*0930*/  IMAD.U32 R51, R36, 0x10000, RZ ;  /* 0x0001000024337824 */ /* 0x000fe400078e00ff */
[----:B------:R-:W-:Y:S02]  /*0940*/  FFMA R26, R39, R26, RZ ;  /* 0x0000001a271a7223 */ /* 0x000fe400000000ff */
[----:B------:R0:W5:Y:S01]  /*0950*/  @P5 LDG.E.EL.128 R20, [R24.64] ;  /* 0x0000000418145981 */ /* 0x000162000c2e1d00 */
[----:B------:R-:W-:Y:S02]  /*0960*/  LOP3.LUT R39, R51, 0x80000000, RZ, 0x3c, !PT ;  /* 0x8000000033277812 */ /* 0x000fe400078e3cff */
[----:B------:R-:W-:-:S03]  /*0970*/  SEL R51, R30, RZ, P6 ;  /* 0x000000ff1e337207 */ /* 0x000fc60003000000 */
[----:B------:R-:W-:Y:S01]  /*0980*/  FFMA R28, R39, R28, RZ ;  /* 0x0000001c271c7223 */ /* 0x000fe200000000ff */
[----:B------:R-:W-:Y:S01]  /*0990*/  PRMT R29, R29, 0x7632, R29 ;  /* 0x000076321d1d7816 */ /* 0x000fe2000000001d */
[----:B------:R-:W-:Y:S01]  /*09a0*/  IMAD.U32 R39, R37, 0x10000, RZ ;  /* 0x0001000025277824 */ /* 0x000fe200078e00ff */
[----:B----4-:R-:W-:Y:S01]  /*09b0*/  SEL R32, R32, RZ, P6 ;  /* 0x000000ff20207207 */ /* 0x010fe20003000000 */
[----:B------:R-:W-:Y:S01]  /*09c0*/  IMAD.U32 R59, R51, 0x10000, RZ ;  /* 0x00010000333b7824 */ /* 0x000fe200078e00ff */
[----:B------:R-:W-:Y:S01]  /*09d0*/  FSEL R28, R28, RZ, P0 ;  /* 0x000000ff1c1c7208 */ /* 0x000fe20000000000 */
[----:B------:R-:W-:Y:S01]  /*09e0*/  IMAD.U32 R29, R29, 0x10000, RZ ;  /* 0x000100001d1d7824 */ /* 0x000fe200078e00ff */
[----:B------:R-:W-:Y:S02]  /*09f0*/  SEL R27, R27, RZ, P6 ;  /* 0x000000ff1b1b7207 */ /* 0x000fe40003000000 */
[----:B------:R-:W-:Y:S01]  /*0a00*/  FSEL R26, R26, RZ, P0 ;  /* 0x000000ff1a1a7208 */ /* 0x000fe20000000000 */
[----:B------:R-:W-:Y:S01]  /*0a10*/  FFMA R59, R59, R32, R28 ;  /* 0x000000203b3b7223 */ /* 0x000fe2000000001c */
[----:B------:R-:W-:-:S02]  /*0a20*/  LOP3.LUT R39, R39, 0x80000000, RZ, 0x3c, !PT ;  /* 0x8000000027277812 */ /* 0x000fc400078e3cff */
[----:B------:R-:W-:Y:S01]  /*0a30*/  IADD3 R28, R42, -0x7c, RZ ;  /* 0xffffff842a1c7810 */ /* 0x000fe20007ffe0ff */
[----:B------:R-:W-:Y:S01]  /*0a40*/  FFMA R60, R29, R27, R26 ;  /* 0x0000001b1d3c7223 */ /* 0x000fe2000000001a */
[----:B0-----:R-:W-:Y:S01]  /*0a50*/  CS2R R24, SRZ ;  /* 0x0000000000187805 */ /* 0x001fe2000001ff00 */
[----:B------:R-:W-:Y:S01]  /*0a60*/  CS2R R26, SRZ ;  /* 0x00000000001a7805 */ /* 0x000fe2000001ff00 */
[----:B------:R-:W-:Y:S01]  /*0a70*/  FFMA R39, R39, R48, RZ ;  /* 0x0000003027277223 */ /* 0x000fe200000000ff */
[----:B------:R-:W-:Y:S01]  /*0a80*/  IMAD.WIDE R28, R28, R55, c[0x0][0x170] ;  /* 0x00005c001c1c7625 */ /* 0x000fe200078e0237 */
[----:B------:R-:W-:Y:S02]  /*0a90*/  SEL R32, R31, RZ, P6 ;  /* 0x000000ff1f207207 */ /* 0x000fe40003000000 */
[----:B------:R-:W-:Y:S02]  /*0aa0*/  SEL R34, R34, RZ, P6 ;  /* 0x000000ff22227207 */ /* 0x000fe40003000000 */
[----:B------:R-:W-:Y:S01]  /*0ab0*/  FSEL R39, R39, RZ, P0 ;  /* 0x000000ff27277208 */ /* 0x000fe20000000000 */
[----:B------:R0:W4:Y:S01]  /*0ac0*/  @P4 LDG.E.EL.128 R24, [R28.64] ;  /* 0x000000041c184981 */ /* 0x000122000c2e1d00 */
[----:B------:R-:W-:-:S02]  /*0ad0*/  IMAD.U32 R58, R32, 0x10000, RZ ;  /* 0x00010000203a7824 */ /* 0x000fc400078e00ff */
[----:B------:R-:W-:Y:S02]  /*0ae0*/  IMAD R38, R38, 0x100, R49 ;  /* 0x0000010026267824 */ /* 0x000fe400078e0231 */
[----:B------:R-:W-:Y:S01]  /*0af0*/  IMAD.MOV.U32 R48, RZ, RZ, 0x4 ;  /* 0x00000004ff307424 */ /* 0x000fe200078e00ff */
[----:B------:R-:W-:Y:S01]  /*0b00*/  FFMA R58, R58, R34, R39 ;  /* 0x000000223a3a7223 */ /* 0x000fe20000000027 */
[----:B------:R-:W-:Y:S02]  /*0b10*/  CS2R R30, SRZ ;  /* 0x00000000001e7805 */ /* 0x000fe4000001ff00 */
[----:B------:R-:W-:Y:S01]  /*0b20*/  IMAD.WIDE R38, R38, R48, c[0x0][0x168] ;  /* 0x00005a0026267625 */ /* 0x000fe200078e0230 */
[----:B0-----:R-:W-:-:S06]  /*0b30*/  CS2R R28, SRZ ;  /* 0x00000000001c7805 */ /* 0x001fcc000001ff00 */
[----:B------:R3:W4:Y:S01]  /*0b40*/  @P5 LDG.E.EL.128 R28, [R38.64] ;  /* 0x00000004261c5981 */ /* 0x000722000c2e1d00 */
[----:B------:R-:W-:-:S05]  /*0b50*/  PRMT R36, R36, 0x7632, R36 ;  /* 0x0000763224247816 */ /* 0x000fca0000000024 */
[----:B------:R-:W-:-:S05]  /*0b60*/  IMAD.U32 R36, R36, 0x10000, RZ ;  /* 0x0001000024247824 */ /* 0x000fca00078e00ff */
[----:B------:R-:W-:Y:S02]  /*0b70*/  LOP3.LUT R49, R36, 0x80000000, RZ, 0x3c, !PT ;  /* 0x8000000024317812 */ /* 0x000fe400078e3cff */
[----:B------:R-:W-:Y:S02]  /*0b80*/  PRMT R37, R37, 0x7632, R37 ;  /* 0x0000763225257816 */ /* 0x000fe40000000025 */
[----:B------:R-:W-:Y:S01]  /*0b90*/  PRMT R51, R51, 0x7632, R51 ;  /* 0x0000763233337816 */ /* 0x000fe20000000033 */
[----:B------:R-:W-:Y:S01]  /*0ba0*/  FFMA R46, R49, R46, RZ ;  /* 0x0000002e312e7223 */ /* 0x000fe200000000ff */
[----:B------:R-:W-:Y:S01]  /*0bb0*/  SEL R33, R33, RZ, P6 ;  /* 0x000000ff21217207 */ /* 0x000fe20003000000 */
[----:B------:R-:W-:Y:S02]  /*0bc0*/  IMAD.U32 R34, R37, 0x10000, RZ ;  /* 0x0001000025227824 */ /* 0x000fe400078e00ff */
[----:B------:R-:W-:Y:S01]  /*0bd0*/  IMAD.U32 R51, R51, 0x10000, RZ ;  /* 0x0001000033337824 */ /* 0x000fe200078e00ff */
[----:B------:R-:W-:-:S02]  /*0be0*/  FSEL R46, R46, RZ, P0 ;  /* 0x000000ff2e2e7208 */ /* 0x000fc40000000000 */
[----:B------:R-:W-:-:S03]  /*0bf0*/  LOP3.LUT R34, R34, 0x80000000, RZ, 0x3c, !PT ;  /* 0x8000000022227812 */ /* 0x000fc600078e3cff */
[----:B------:R-:W-:Y:S02]  /*0c00*/  FFMA R57, R51, R33, R46 ;  /* 0x0000002133397223 */ /* 0x000fe4000000002e */
[----:B------:R-:W-:Y:S01]  /*0c10*/  FFMA R34, R34, R47, RZ ;  /* 0x0000002f22227223 */ /* 0x000fe200000000ff */
[----:B------:R-:W-:-:S05]  /*0c20*/  PRMT R32, R32, 0x7632, R32 ;  /* 0x0000763220207816 */ /* 0x000fca0000000020 */
[----:B------:R-:W-:Y:S01]  /*0c30*/  IMAD.U32 R37, R32, 0x10000, RZ ;  /* 0x0001000020257824 */ /* 0x000fe200078e00ff */
[----:B------:R-:W-:Y:S02]  /*0c40*/  SHF.R.S32.HI R46, RZ, 0x1f, R2 ;  /* 0x0000001fff2e7819 */ /* 0x000fe40000011402 */
[----:B------:R-:W-:Y:S02]  /*0c50*/  FSEL R34, R34, RZ, P0 ;  /* 0x000000ff22227208 */ /* 0x000fe40000000000 */
[----:B------:R-:W-:Y:S02]  /*0c60*/  ISETP.LT.AND P0, PT, R5, 0x80, !P2 ;  /* 0x000000800500780c */ /* 0x000fe40005701270 */
[----:B------:R-:W-:-:S05]  /*0c70*/  SEL R35, R35, RZ, P6 ;  /* 0x000000ff23237207 */ /* 0x000fca0003000000 */
[----:B------:R-:W-:Y:S02]  /*0c80*/  FFMA R56, R37, R35, R34 ;  /* 0x0000002325387223 */ /* 0x000fe40000000022 */
[----:B------:R-:W-:Y:S01]  /*0c90*/  CS2R R34, SRZ ;  /* 0x0000000000227805 */ /* 0x000fe2000001ff00 */
[----:B------:R-:W-:Y:S01]  /*0ca0*/  CS2R R36, SRZ ;  /* 0x0000000000247805 */ /* 0x000fe2000001ff00 */
[----:B--2---:R-:W-:Y:S02]  /*0cb0*/  SEL R33, R8, RZ, P4 ;  /* 0x000000ff08217207 */ /* 0x004fe40002000000 */
[----:B------:R-:W-:-:S03]  /*0cc0*/  SEL R47, R9, RZ, P4 ;  /* 0x000000ff092f7207 */ /* 0x000fc60002000000 */
[----:B------:R-:W-:Y:S01]  /*0cd0*/  IMAD.U32 R8, R33, 0x10000, RZ ;  /* 0x0001000021087824 */ /* 0x000fe200078e00ff */
[----:B---3--:R-:W-:Y:S01]  /*0ce0*/  SEL R39, R12, RZ, P4 ;  /* 0x000000ff0c277207 */ /* 0x008fe20002000000 */
[----:B------:R-:W-:Y:S01]  /*0cf0*/  IMAD.U32 R9, R47, 0x10000, RZ ;  /* 0x000100002f097824 */ /* 0x000fe200078e00ff */
[----:B------:R-:W-:Y:S02]  /*0d00*/  PRMT R33, R33, 0x7632, R33 ;  /* 0x0000763221217816 */ /* 0x000fe40000000021 */
[----:B------:R-:W-:Y:S02]  /*0d10*/  LOP3.LUT R8, R8, 0x80000000, RZ, 0x3c, !PT ;  /* 0x8000000008087812 */ /* 0x000fe400078e3cff */
[----:B------:R-:W-:Y:S02]  /*0d20*/  SEL R14, R14, RZ, P4 ;  /* 0x000000ff0e0e7207 */ /* 0x000fe40002000000 */
[----:B------:R-:W-:Y:S01]  /*0d30*/  LOP3.LUT R9, R9, 0x80000000, RZ, 0x3c, !PT ;  /* 0x8000000009097812 */ /* 0x000fe200078e3cff */
[----:B------:R-:W-:Y:S01]  /*0d40*/  FFMA R32, R8, R39, RZ ;  /* 0x0000002708207223 */ /* 0x000fe200000000ff */
[----:B------:R-:W-:Y:S01]  /*0d50*/  IMAD.U32 R8, R33, 0x10000, RZ ;  /* 0x0001000021087824 */ /* 0x000fe200078e00ff */
[----:B------:R-:W-:-:S02]  /*0d60*/  SEL R33, R13, RZ, P4 ;  /* 0x000000ff0d217207 */ /* 0x000fc40002000000 */
[----:B------:R-:W-:Y:S02]  /*0d70*/  FFMA R14, R9, R14, RZ ;  /* 0x0000000e090e7223 */ /* 0x000fe400000000ff */
[----:B------:R-:W-:Y:S02]  /*0d80*/  LOP3.LUT R8, R8, 0x80000000, RZ, 0x3c, !PT ;  /* 0x8000000008087812 */ /* 0x000fe400078e3cff */
[----:B-----5:R-:W-:Y:S02]  /*0d90*/  SEL R17, R17, RZ, P5 ;  /* 0x000000ff11117207 */ /* 0x020fe40002800000 */
[----:B------:R-:W-:Y:S01]  /*0da0*/  LEA.HI R12, R46, R2, RZ, 0xd ;  /* 0x000000022e0c7211 */ /* 0x000fe200078f68ff */
[----:B------:R-:W-:Y:S01]  /*0db0*/  FFMA R8, R8, R33, RZ ;  /* 0x0000002108087223 */ /* 0x000fe200000000ff */
[----:B------:R-:W-:Y:S01]  /*0dc0*/  FSEL R14, R14, RZ, P3 ;  /* 0x000000ff0e0e7208 */ /* 0x000fe20001800000 */
[----:B------:R-:W-:Y:S01]  /*0dd0*/  IMAD.U32 R13, R17, 0x10000, RZ ;  /* 0x00010000110d7824 */ /* 0x000fe200078e00ff */
[----:B------:R-:W-:-:S02]  /*0de0*/  LOP3.LUT R33, R12, 0xffe000, RZ, 0xc0, !PT ;  /* 0x00ffe0000c217812 */ /* 0x000fc400078ec0ff */
[----:B------:R-:W-:Y:S02]  /*0df0*/  SEL R9, R16, RZ, P5 ;  /* 0x000000ff10097207 */ /* 0x000fe40002800000 */
[----:B------:R-:W-:-:S05]  /*0e00*/  SEL R22, R22, RZ, P5 ;  /* 0x000000ff16167207 */ /* 0x000fca0002800000 */
[----:B------:R-:W-:Y:S01]  /*0e10*/  FFMA R54, R13, R22, R14 ;  /* 0x000000160d367223 */ /* 0x000fe2000000000e */
[----:B------:R-:W-:Y:S01]  /*0e20*/  IMAD.IADD R13, R2, 0x1, -R33 ;  /* 0x00000001020d7824 */ /* 0x000fe200078e0a21 */
[----:B------:R-:W-:Y:S01]  /*0e30*/  IADD3 R16, R5, 0x80, RZ ;  /* 0x0000008005107810 */ /* 0x000fe20007ffe0ff */
[----:B------:R-:W-:Y:S01]  /*0e40*/  IMAD.U32 R55, R9, 0x10000, RZ ;  /* 0x0001000009377824 */ /* 0x000fe200078e00ff */
[----:B------:R-:W-:Y:S01]  /*0e50*/  SEL R20, R20, RZ, P5 ;  /* 0x000000ff14147207 */ /* 0x000fe20002800000 */
[----:B------:R-:W-:Y:S01]  /*0e60*/  IMAD R13, R13, 0x100, R6 ;  /* 0x000001000d0d7824 */ /* 0x000fe200078e0206 */
[----:B------:R-:W-:Y:S02]  /*0e70*/  FSEL R32, R32, RZ, P3 ;  /* 0x000000ff20207208 */ /* 0x000fe40001800000 */
[----:B------:R-:W-:Y:S01]  /*0e80*/  PRMT R9, R9, 0x7632, R9 ;  /* 0x0000763209097816 */ /* 0x000fe20000000009 */
[----:B------:R-:W-:Y:S02]  /*0e90*/  IMAD.MOV.U32 R22, RZ, RZ, 0x2 ;  /* 0x00000002ff167424 */ /* 0x000fe400078e00ff */
[----:B------:R-:W-:Y:S01]  /*0ea0*/  IMAD.IADD R12, R13, 0x1, R16 ;  /* 0x000000010d0c7824 */ /* 0x000fe200078e0210 */
[----:B------:R-:W-:Y:S01]  /*0eb0*/  FFMA R55, R55, R20, R32 ;  /* 0x0000001437377223 */ /* 0x000fe20000000020 */
[----:B------:R-:W-:Y:S01]  /*0ec0*/  IMAD.U32 R14, R9, 0x10000, RZ ;  /* 0x00010000090e7824 */ /* 0x000fe200078e00ff */
[----:B------:R-:W-:Y:S01]  /*0ed0*/  CS2R R32, SRZ ;  /* 0x0000000000207805 */ /* 0x000fe2000001ff00 */
[----:B------:R-:W-:Y:S01]  /*0ee0*/  FSEL R53, R8, RZ, P3 ;  /* 0x000000ff08357208 */ /* 0x000fe20001800000 */
[----:B------:R-:W-:Y:S01]  /*0ef0*/  IMAD.WIDE R8, R12, R22, c[0x0][0x160] ;  /* 0x000058000c087625 */ /* 0x000fe200078e0216 */
[----:B------:R-:W-:-:S02]  /*0f00*/  IADD3 R12, R7, 0x80, RZ ;  /* 0x00000080070c7810 */ /* 0x000fc40007ffe0ff */
[----:B------:R-:W-:Y:S01]  /*0f10*/  SEL R10, R10, RZ, P4 ;  /* 0x000000ff0a0a7207 */ /* 0x000fe20002000000 */
[----:B------:R-:W-:Y:S01]  /*0f20*/  CS2R R38, SRZ ;  /* 0x0000000000267805 */ /* 0x000fe2000001ff00 */
[----:B------:R0:W2:Y:S01]  /*0f30*/  @P0 LDG.E.EL.128 R32, [R8.64] ;  /* 0x0000000408200981 */ /* 0x0000a2000c2e1d00 */
[----:B------:R-:W-:Y:S02]  /*0f40*/  PRMT R47, R47, 0x7632, R47 ;  /* 0x000076322f2f7816 */ /* 0x000fe4000000002f */
[----:B------:R-:W-:Y:S01]  /*0f50*/  IMAD.U32 R13, R10, 0x10000, RZ ;  /* 0x000100000a0d7824 */ /* 0x000fe200078e00ff */
[----:B----4-:R-:W-:Y:S01]  /*0f60*/  SEL R24, R24, RZ, P4 ;  /* 0x000000ff18187207 */ /* 0x010fe20002000000 */
[----:B0-----:R-:W-:-:S03]  /*0f70*/  IMAD.WIDE R8, R12, R48, c[0x0][0x170] ;  /* 0x00005c000c087625 */ /* 0x001fc600078e0230 */
[----:B------:R-:W-:Y:S01]  /*0f80*/  LOP3.LUT R13, R13, 0x80000000, RZ, 0x3c, !PT ;  /* 0x800000000d0d7812 */ /* 0x000fe200078e3cff */
[----:B------:R-:W-:Y:S01]  /*0f90*/  IMAD.U32 R12, R47, 0x10000, RZ ;  /* 0x000100002f0c7824 */ /* 0x000fe200078e00ff */
[----:B------:R0:W3:Y:S01]  /*0fa0*/  @P0 LDG.E.EL.128 R36, [R8.64] ;  /* 0x0000000408240981 */ /* 0x0000e2000c2e1d00 */
[----:B------:R-:W-:Y:S02]  /*0fb0*/  SEL R15, R15, RZ, P4 ;  /* 0x000000ff0f0f7207 */ /* 0x000fe40002000000 */
[----:B------:R-:W-:Y:S01]  /*0fc0*/  FFMA R13, R13, R24, RZ ;  /* 0x000000180d0d7223 */ /* 0x000fe200000000ff */
[----:B------:R-:W-:Y:S02]  /*0fd0*/  LOP3.LUT R12, R12, 0x80000000, RZ, 0x3c, !PT ;  /* 0x800000000c0c7812 */ /* 0x000fe400078e3cff */
[----:B------:R-:W-:Y:S02]  /*0fe0*/  SEL R18, R18, RZ, P5 ;  /* 0x000000ff12127207 */ /* 0x000fe40002800000 */
[----:B------:R-:W-:Y:S01]  /*0ff0*/  PRMT R17, R17, 0x7632, R17 ;  /* 0x0000763211117816 */ /* 0x000fe20000000011 */
[----:B------:R-:W-:Y:S01]  /*1000*/  FFMA R12, R12, R15, RZ ;  /* 0x0000000f0c0c7223 */ /* 0x000fe200000000ff */
[----:B------:R-:W-:Y:S01]  /*1010*/  SEL R28, R28, RZ, P5 ;  /* 0x000000ff1c1c7207 */ /* 0x000fe20002800000 */
[----:B0-----:R-:W-:Y:S01]  /*1020*/  IMAD.U32 R8, R18, 0x10000, RZ ;  /* 0x0001000012087824 */ /* 0x001fe200078e00ff */
[----:B------:R-:W-:Y:S01]  /*1030*/  FSEL R13, R13, RZ, P3 ;  /* 0x000000ff0d0d7208 */ /* 0x000fe20001800000 */
[----:B------:R-:W-:Y:S01]  /*1040*/  IMAD.U32 R17, R17, 0x10000, RZ ;  /* 0x0001000011117824 */ /* 0x000fe200078e00ff */
[----:B------:R-:W-:-:S02]  /*1050*/  SEL R21, R21, RZ, P5 ;  /* 0x000000ff15157207 */ /* 0x000fc40002800000 */
[----:B------:R-:W-:Y:S01]  /*1060*/  SEL R23, R23, RZ, P5 ;  /* 0x000000ff17177207 */ /* 0x000fe20002800000 */
[----:B------:R-:W-:Y:S01]  /*1070*/  FFMA R49, R8, R28, R13 ;  /* 0x0000001c08317223 */ /* 0x000fe2000000000d */
[----:B------:R-:W-:Y:S02]  /*1080*/  FSEL R12, R12, RZ, P3 ;  /* 0x000000ff0c0c7208 */ /* 0x000fe40001800000 */
[----:B------:R-:W-:Y:S01]  /*1090*/  IADD3 R8, R7, 0x84, RZ ;  /* 0x0000008407087810 */ /* 0x000fe20007ffe0ff */
[----:B------:R-:W-:Y:S02]  /*10a0*/  FFMA R53, R14, R21, R53 ;  /* 0x000000150e357223 */ /* 0x000fe40000000035 */
[----:B------:R-:W-:Y:S01]  /*10b0*/  FFMA R51, R17, R23, R12 ;  /* 0x0000001711337223 */ /* 0x000fe2000000000c */
[----:B------:R-:W-:Y:S01]  /*10c0*/  CS2R R14, SRZ ;  /* 0x00000000000e7805 */ /* 0x000fe2000001ff00 */
[----:B------:R-:W-:Y:S01]  /*10d0*/  CS2R R12, SRZ ;  /* 0x00000000000c7805 */ /* 0x000fe2000001ff00 */
[----:B------:R-:W-:-:S05]  /*10e0*/  IMAD.WIDE R8, R8, R48, c[0x0][0x170] ;  /* 0x00005c0008087625 */ /* 0x000fca00078e0230 */
[----:B------:R0:W4:Y:S01]  /*10f0*/  @P0 LDG.E.EL.128 R12, [R8.64] ;  /* 0x00000004080c0981 */ /* 0x000122000c2e1d00 */
[----:B------:R-:W-:Y:S02]  /*1100*/  PRMT R10, R10, 0x7632, R10 ;  /* 0x000076320a0a7816 */ /* 0x000fe4000000000a */
[----:B------:R-:W-:-:S03]  /*1110*/  SEL R11, R11, RZ, P4 ;  /* 0x000000ff0b0b7207 */ /* 0x000fc60002000000 */
[----:B------:R-:W-:Y:S01]  /*1120*/  IMAD.U32 R10, R10, 0x10000, RZ ;  /* 0x000100000a0a7824 */ /* 0x000fe200078e00ff */
[----:B------:R-:W-:Y:S01]  /*1130*/  SEL R25, R25, RZ, P4 ;  /* 0x000000ff19197207 */ /* 0x000fe20002000000 */
[C---:B------:R-:W-:Y:S01]  /*1140*/  IMAD.U32 R17, R11.reuse, 0x10000, RZ ;  /* 0x000100000b117824 */ /* 0x040fe200078e00ff */
[----:B------:R-:W-:Y:S02]  /*1150*/  PRMT R11, R11, 0x7632, R11 ;  /* 0x000076320b0b7816 */ /* 0x000fe4000000000b */
[----:B0-----:R-:W-:-:S05]  /*1160*/  LOP3.LUT R8, R10, 0x80000000, RZ, 0x3c, !PT ;  /* 0x800000000a087812 */ /* 0x001fca00078e3cff */
[----:B------:R-:W-:Y:S01]  /*1170*/  FFMA R10, R8, R25, RZ ;  /* 0x00000019080a7223 */ /* 0x000fe200000000ff */
[----:B------:R-:W-:Y:S01]  /*1180*/  IMAD.U32 R8, R11, 0x10000, RZ ;  /* 0x000100000b087824 */ /* 0x000fe200078e00ff */
[----:B------:R-:W-:Y:S02]  /*1190*/  SEL R27, R27, RZ, P4 ;  /* 0x000000ff1b1b7207 */ /* 0x000fe40002000000 */
[----:B------:R-:W-:Y:S02]  /*11a0*/  SEL R19, R19, RZ, P5 ;  /* 0x000000ff13137207 */ /* 0x000fe40002800000 */
[----:B------:R-:W-:Y:S02]  /*11b0*/  LOP3.LUT R8, R8, 0x80000000, RZ, 0x3c, !PT ;  /* 0x8000000008087812 */ /* 0x000fe400078e3cff */
[----:B------:R-:W-:Y:S02]  /*11c0*/  LEA.HI R46, R46, R2, RZ, 0xb ;  /* 0x000000022e2e7211 */ /* 0x000fe400078f58ff */
[----:B------:R-:W-:Y:S01]  /*11d0*/  LEA.HI R3, R3, R3, RZ, 0x2 ;  /* 0x0000000303037211 */ /* 0x000fe200078f10ff */
[----:B------:R-:W-:Y:S01]  /*11e0*/  FFMA R8, R8, R27, RZ ;  /* 0x0000001b08087223 */ /* 0x000fe200000000ff */
[----:B------:R-:W-:-:S02]  /*11f0*/  PRMT R11, R19, 0x7632, R11 ;  /* 0x00007632130b7816 */ /* 0x000fc4000000000b */
[----:B------:R-:W-:Y:S02]  /*1200*/  SHF.R.S32.HI R46, RZ, 0xb, R46 ;  /* 0x0000000bff2e7819 */ /* 0x000fe4000001142e */
[----:B------:R-:W-:Y:S01]  /*1210*/  LOP3.LUT R3, R3, 0xfffffffc, RZ, 0xc0, !PT ;  /* 0xfffffffc03037812 */ /* 0x000fe200078ec0ff */
[----:B------:R-:W-:Y:S01]  /*1220*/  IMAD.U32 R11, R11, 0x10000, RZ ;  /* 0x000100000b0b7824 */ /* 0x000fe200078e00ff */
[----:B------:R-:W-:Y:S02]  /*1230*/  SEL R31, R31, RZ, P5 ;  /* 0x000000ff1f1f7207 */ /* 0x000fe40002800000 */
[----:B------:R-:W-:Y:S02]  /*1240*/  FSEL R8, R8, RZ, P3 ;  /* 0x000000ff08087208 */ /* 0x000fe40001800000 */
[----:B------:R-:W-:Y:S01]  /*1250*/  SHF.R.S32.HI R20, RZ, 0x1f, R45 ;  /* 0x0000001fff147819 */ /* 0x000fe2000001142d */
[----:B------:R-:W-:Y:S02]  /*1260*/  IMAD.IADD R3, R46, 0x1, -R3 ;  /* 0x000000012e037824 */ /* 0x000fe400078e0a03 */
[----:B------:R-:W-:Y:S01]  /*1270*/  FFMA R46, R11, R31, R8 ;  /* 0x0000001f0b2e7223 */ /* 0x000fe20000000008 */
[----:B------:R-:W-:-:S02]  /*1280*/  LEA.HI R20, R20, R45, RZ, 0xd ;  /* 0x0000002d14147211 */ /* 0x000fc400078f68ff */
[----:B------:R-:W-:Y:S02]  /*1290*/  SEL R26, R26, RZ, P4 ;  /* 0x000000ff1a1a7207 */ /* 0x000fe40002000000 */
[----:B------:R-:W-:Y:S02]  /*12a0*/  LOP3.LUT R9, R17, 0x80000000, RZ, 0x3c, !PT ;  /* 0x8000000011097812 */ /* 0x000fe400078e3cff */
[----:B------:R-:W-:Y:S02]  /*12b0*/  LOP3.LUT R20, R20, 0xffe000, RZ, 0xc0, !PT ;  /* 0x00ffe00014147812 */ /* 0x000fe400078ec0ff */
[----:B------:R-:W-:Y:S01]  /*12c0*/  PRMT R18, R18, 0x7632, R18 ;  /* 0x0000763212127816 */ /* 0x000fe20000000012 */
[----:B------:R-:W-:Y:S01]  /*12d0*/  FFMA R9, R9, R26, RZ ;  /* 0x0000001a09097223 */ /* 0x000fe200000000ff */
[----:B------:R-:W-:Y:S01]  /*12e0*/  SEL R29, R29, RZ, P5 ;  /* 0x000000ff1d1d7207 */ /* 0x000fe20002800000 */
[----:B------:R-:W-:Y:S01]  /*12f0*/  IMAD.IADD R20, R45, 0x1, -R20 ;  /* 0x000000012d147824 */ /* 0x000fe200078e0a14 */
[----:B------:R-:W-:Y:S01]  /*1300*/  FSEL R10, R10, RZ, P3 ;  /* 0x000000ff0a0a7208 */ /* 0x000fe20001800000 */
[----:B------:R-:W-:Y:S01]  /*1310*/  IMAD.U32 R17, R18, 0x10000, RZ ;  /* 0x0001000012117824 */ /* 0x000fe200078e00ff */
[----:B------:R-:W-:Y:S01]  /*1320*/  FSEL R9, R9, RZ, P3 ;  /* 0x000000ff09097208 */ /* 0x000fe20001800000 */
[----:B------:R-:W-:Y:S01]  /*1330*/  IMAD R21, R20, 0x100, R43 ;  /* 0x0000010014157824 */ /* 0x000fe200078e022b */
[----:B------:R-:W-:Y:S01]  /*1340*/  ISETP.LT.AND P3, PT, R5, 0x80, !P1 ;  /* 0x000000800500780c */ /* 0x000fe20004f61270 */
[----:B------:R-:W-:Y:S01]  /*1350*/  FFMA R48, R17, R29, R10 ;  /* 0x0000001d11307223 */ /* 0x000fe2000000000a */
[----:B------:R-:W-:Y:S01]  /*1360*/  SEL R30, R30, RZ, P5 ;  /* 0x000000ff1e1e7207 */ /* 0x000fe20002800000 */
[----:B------:R-:W-:-:S02]  /*1370*/  IMAD.U32 R20, R19, 0x10000, RZ ;  /* 0x0001000013147824 */ /* 0x000fc400078e00ff */
[----:B------:R-:W-:Y:S01]  /*1380*/  IMAD.IADD R16, R21, 0x1, R16 ;  /* 0x0000000115107824 */ /* 0x000fe200078e0210 */
[----:B------:R-:W-:Y:S01]  /*1390*/  CS2R R10, SRZ ;  /* 0x00000000000a7805 */ /* 0x000fe2000001ff00 */
[----:B------:R-:W-:Y:S02]  /*13a0*/  FFMA R47, R20, R30, R9 ;  /* 0x0000001e142f7223 */ /* 0x000fe40000000009 */
[----:B------:R-:W-:Y:S01]  /*13b0*/  CS2R R8, SRZ ;  /* 0x0000000000087805 */ /* 0x000fe2000001ff00 */
[C---:B------:R-:W-:Y:S02]  /*13c0*/  IADD3 R20, R42.reuse, 0x80, RZ ;  /* 0x000000802a147810 */ /* 0x040fe40007ffe0ff */
[----:B------:R-:W-:Y:S02]  /*13d0*/  IADD3 R24, R42, 0x84, RZ ;  /* 0x000000842a187810 */ /* 0x000fe40007ffe0ff */
[----:B--2---:R-:W-:Y:S02]  /*13e0*/  SEL R27, R35, RZ, P0 ;  /* 0x000000ff231b7207 */ /* 0x004fe40000000000 */
[----:B------:R-:W0:Y:S01]  /*13f0*/  S2R R35, SR_CTAID.Y ;  /* 0x0000000000237919 */ /* 0x000e220000002600 */
[----:B------:R-:W-:-:S02]  /*1400*/  SEL R32, R32, RZ, P0 ;  /* 0x000000ff20207207 */ /* 0x000fc40000000000 */
[----:B---3--:R-:W-:Y:S02]  /*1410*/  SEL R31, R36, RZ, P0 ;  /* 0x000000ff241f7207 */ /* 0x008fe40000000000 */
[----:B------:R-:W1:Y:S01]  /*1420*/  S2R R36, SR_TID.X ;  /* 0x0000000000247919 */ /* 0x000e620000002100 */
[----:B------:R-:W-:Y:S02]  /*1430*/  SEL R33, R33, RZ, P0 ;  /* 0x000000ff21217207 */ /* 0x000fe40000000000 */
[----:B------:R-:W-:Y:S02]  /*1440*/  PRMT R17, R32, 0x7632, R17 ;  /* 0x0000763220117816 */ /* 0x000fe40000000011 */
[----:B------:R-:W-:Y:S02]  /*1450*/  PRMT R18, R33, 0x7632, R18 ;  /* 0x0000763221127816 */ /* 0x000fe40000000012 */
[----:B------:R-:W-:Y:S01]  /*1460*/  SEL R26, R34, RZ, P0 ;  /* 0x000000ff221a7207 */ /* 0x000fe20000000000 */
[----:B------:R-:W-:Y:S01]  /*1470*/  IMAD.U32 R19, R17, 0x10000, RZ ;  /* 0x0001000011137824 */ /* 0x000fe200078e00ff */
[----:B------:R-:W-:Y:S01]  /*1480*/  SEL R34, R37, RZ, P0 ;  /* 0x000000ff25227207 */ /* 0x000fe20000000000 */
[----:B------:R-:W-:Y:S01]  /*1490*/  IMAD.WIDE R16, R16, R22, c[0x0][0x160] ;  /* 0x0000580010107625 */ /* 0x000fe200078e0216 */
[----:B------:R-:W-:-:S03]  /*14a0*/  SEL R28, R39, RZ, P0 ;  /* 0x000000ff271c7207 */ /* 0x000fc60000000000 */
[----:B------:R-:W-:Y:S01]  /*14b0*/  IMAD.U32 R21, R18, 0x10000, RZ ;  /* 0x0001000012157824 */ /* 0x000fe200078e00ff */
[----:B0-----:R-:W-:Y:S01]  /*14c0*/  SHF.R.S32.HI R37, RZ, 0x19, R35 ;  /* 0x00000019ff257819 */ /* 0x001fe20000011423 */
[----:B------:R-:W-:Y:S01]  /*14d0*/  IMAD.MOV.U32 R39, RZ, RZ, 0x4 ;  /* 0x00000004ff277424 */ /* 0x000fe200078e00ff */
[----:B------:R-:W-:Y:S01]  /*14e0*/  FMUL R34, R19, R34 ;  /* 0x0000002213227220 */ /* 0x000fe20000400000 */
[----:B------:R0:W2:Y:S01]  /*14f0*/  @P3 LDG.E.EL.128 R8, [R16.64] ;  /* 0x0000000410083981 */ /* 0x0000a2000c2e1d00 */
[----:B------:R-:W-:Y:S01]  /*1500*/  SEL R38, R38, RZ, P0 ;  /* 0x000000ff26267207 */ /* 0x000fe20000000000 */
[----:B------:R-:W-:Y:S01]  /*1510*/  IMAD.U32 R32, R32, 0x10000, RZ ;  /* 0x0001000020207824 */ /* 0x000fe200078e00ff */
[----:B------:R-:W-:Y:S01]  /*1520*/  FMUL R28, R21, R28 ;  /* 0x0000001c151c7220 */ /* 0x000fe20000400000 */
[----:B------:R-:W-:Y:S01]  /*1530*/  CS2R R18, SRZ ;  /* 0x0000000000127805 */ /* 0x000fe2000001ff00 */
[----:B-1----:R-:W-:Y:S02]  /*1540*/  IMAD.SHL.U32 R35, R36, 0x4, RZ ;  /* 0x0000000424237824 */ /* 0x002fe400078e00ff */
[----:B------:R-:W-:Y:S01]  /*1550*/  IMAD.U32 R33, R33, 0x10000, RZ ;  /* 0x0001000021217824 */ /* 0x000fe200078e00ff */
[----:B0-----:R-:W-:Y:S01]  /*1560*/  CS2R R16, SRZ ;  /* 0x0000000000107805 */ /* 0x001fe2000001ff00 */
[----:B----4-:R-:W-:Y:S01]  /*1570*/  SEL R23, R14, RZ, P0 ;  /* 0x000000ff0e177207 */ /* 0x010fe20000000000 */
[----:B------:R-:W-:Y:S01]  /*1580*/  IMAD.WIDE R20, R20, R39, c[0x0][0x170] ;  /* 0x00005c0014147625 */ /* 0x000fe200078e0227 */
[----:B------:R-:W-:Y:S01]  /*1590*/  FMUL R31, R32, R31 ;  /* 0x0000001f201f7220 */ /* 0x000fe20000400000 */
[----:B------:R-:W-:-:S02]  /*15a0*/  LOP3.LUT R35, R35, 0x3c, RZ, 0xc0, !PT ;  /* 0x0000003c23237812 */ /* 0x000fc400078ec0ff */
[----:B------:R-:W-:Y:S01]  /*15b0*/  IMAD.U32 R30, R27, 0x10000, RZ ;  /* 0x000100001b1e7824 */ /* 0x000fe200078e00ff */
[----:B------:R-:W-:Y:S01]  /*15c0*/  FMUL R32, R33, R38 ;  /* 0x0000002621207220 */ /* 0x000fe20000400000 */
[----:B------:R0:W3:Y:S01]  /*15d0*/  @P3 LDG.E.EL.128 R16, [R20.64] ;  /* 0x0000000414103981 */ /* 0x0000e2000c2e1d00 */
[--C-:B------:R-:W-:Y:S01]  /*15e0*/  SHF.R.U32.HI R33, RZ, 0x4, R36.reuse ;  /* 0x00000004ff217819 */ /* 0x100fe20000011624 */
[----:B------:R-:W-:Y:S01]  /*15f0*/  FMUL R30, R30, R23 ;  /* 0x000000171e1e7220 */ /* 0x000fe20000400000 */
[----:B------:R-:W-:Y:S01]  /*1600*/  SHF.R.U32.HI R36, RZ, 0x5, R36 ;  /* 0x00000005ff247819 */ /* 0x000fe20000011624 */
[----:B------:R-:W-:Y:S01]  /*1610*/  CS2R R22, SRZ ;  /* 0x0000000000167805 */ /* 0x000fe2000001ff00 */
[----:B------:R-:W-:Y:S01]  /*1620*/  IMAD.WIDE R24, R24, R39, c[0x0][0x170] ;  /* 0x00005c0018187625 */ /* 0x000fe200078e0227 */
[----:B------:R-:W-:Y:S02]  /*1630*/  SGXT R37, R37, 0x1 ;  /* 0x000000012525781a */ /* 0x000fe40000000200 */
[----:B------:R-:W-:Y:S01]  /*1640*/  LOP3.LUT R4, R4, R35, RZ, 0xfc, !PT ;  /* 0x0000002304047212 */ /* 0x000fe200078efcff */
[----:B0-----:R-:W-:Y:S01]  /*1650*/  CS2R R20, SRZ ;  /* 0x0000000000147805 */ /* 0x001fe2000001ff00 */
[----:B------:R-:W-:Y:S01]  /*1660*/  SEL R12, R12, RZ, P0 ;  /* 0x000000ff0c0c7207 */ /* 0x000fe20000000000 */
[----:B------:R-:W-:Y:S01]  /*1670*/  IMAD.U32 R29, R26, 0x10000, RZ ;  /* 0x000100001a1d7824 */ /* 0x000fe200078e00ff */
[----:B------:R-:W-:-:S02]  /*1680*/  SGXT.U32 R36, R36, 0x3 ;  /* 0x000000032424781a */ /* 0x000fc40000000000 */
[----:B------:R-:W-:Y:S01]  /*1690*/  LEA.HI R37, R37, R4, RZ, 0xd ;  /* 0x0000000425257211 */ /* 0x000fe200078f68ff */
[----:B------:R0:W4:Y:S01]  /*16a0*/  @P3 LDG.E.EL.128 R20, [R24.64] ;  /* 0x0000000418143981 */ /* 0x000122000c2e1d00 */
[----:B------:R-:W-:Y:S01]  /*16b0*/  FMUL R29, R29, R12 ;  /* 0x0000000c1d1d7220 */ /* 0x000fe20000400000 */
[----:B------:R-:W-:Y:S01]  /*16c0*/  IMAD.SHL.U32 R12, R36, 0x2, RZ ;  /* 0x00000002240c7824 */ /* 0x000fe200078e00ff */
[----:B------:R-:W-:Y:S01]  /*16d0*/  SGXT.U32 R33, R33, 0x1 ;  /* 0x000000012121781a */ /* 0x000fe20000000000 */
[----:B------:R-:W-:Y:S01]  /*16e0*/  IMAD.SHL.U32 R37, R37, 0x40, RZ ;  /* 0x0000004025257824 */ /* 0x000fe200078e00ff */
[----:B0-----:R-:W-:-:S04]  /*16f0*/  SHF.R.S32.HI R25, RZ, 0x1f, R4 ;  /* 0x0000001fff197819 */ /* 0x001fc80000011404 */
[----:B------:R-:W-:Y:S02]  /*1700*/  LEA.HI R25, R25, R4, RZ, 0xb ;  /* 0x0000000419197211 */ /* 0x000fe400078f58ff */
[----:B------:R-:W-:Y:S02]  /*1710*/  LOP3.LUT R33, R12, R33, RZ, 0xfc, !PT ;  /* 0x000000210c217212 */ /* 0x000fe400078efcff */
[----:B------:R-:W-:Y:S02]  /*1720*/  LOP3.LUT R37, R37, 0xfff80000, RZ, 0xc0, !PT ;  /* 0xfff8000025257812 */ /* 0x000fe400078ec0ff */
[----:B------:R-:W-:-:S04]  /*1730*/  LOP3.LUT R12, R25, 0xfffff800, RZ, 0xc0, !PT ;  /* 0xfffff800190c7812 */ /* 0x000fc800078ec0ff */
[----:B------:R-:W-:Y:S02]  /*1740*/  IADD3 R37, R37, R4, -R12 ;  /* 0x0000000425257210 */ /* 0x000fe40007ffe80c */
[----:B------:R-:W-:-:S04]  /*1750*/  SHF.R.S32.HI R4, RZ, 0xb, R25 ;  /* 0x0000000bff047819 */ /* 0x000fc80000011419 */
[----:B------:R-:W-:Y:S02]  /*1760*/  LOP3.LUT R4, R4, 0x80000003, RZ, 0xc0, !PT ;  /* 0x8000000304047812 */ /* 0x000fe400078ec0ff */
[----:B------:R-:W-:Y:S02]  /*1770*/  LOP3.LUT R12, R44, R33, RZ, 0xfc, !PT ;  /* 0x000000212c0c7212 */ /* 0x000fe400078efcff */
[----:B------:R-:W-:Y:S02]  /*1780*/  ISETP.NE.AND P5, PT, R4, 0x2, PT ;  /* 0x000000020400780c */ /* 0x000fe40003fa5270 */
[----:B------:R-:W-:Y:S02]  /*1790*/  PRMT R26, R26, 0x7632, R26 ;  /* 0x000076321a1a7816 */ /* 0x000fe4000000001a */
[----:B------:R-:W-:Y:S02]  /*17a0*/  PRMT R27, R27, 0x7632, R27 ;  /* 0x000076321b1b7816 */ /* 0x000fe4000000001b */
[----:B------:R-:W-:Y:S01]  /*17b0*/  ISETP.LT.AND P4, PT, R12, 0x100, !P5 ;  /* 0x000001000c00780c */ /* 0x000fe20006f81270 */
[----:B------:R-:W-:Y:S01]  /*17c0*/  IMAD.U32 R26, R26, 0x10000, RZ ;  /* 0x000100001a1a7824 */ /* 0x000fe200078e00ff */
[----:B------:R-:W-:Y:S01]  /*17d0*/  FSEL R31, R31, RZ, P0 ;  /* 0x000000ff1f1f7208 */ /* 0x000fe20000000000 */
[----:B------:R-:W-:Y:S01]  /*17e0*/  IMAD.U32 R27, R27, 0x10000, RZ ;  /* 0x000100001b1b7824 */ /* 0x000fe200078e00ff */
[----:B------:R-:W-:-:S02]  /*17f0*/  SEL R13, R13, RZ, P0 ;  /* 0x000000ff0d0d7207 */ /* 0x000fc40000000000 */
[----:B------:R-:W-:Y:S02]  /*1800*/  SEL R14, R15, RZ, P0 ;  /* 0x000000ff0f0e7207 */ /* 0x000fe40000000000 */
[----:B------:R-:W-:Y:S01]  /*1810*/  FSEL R25, R32, RZ, P0 ;  /* 0x000000ff20197208 */ /* 0x000fe20000000000 */
[----:B------:R-:W-:Y:S01]  /*1820*/  IMAD R24, R12, 0x800, R37 ;  /* 0x000008000c187824 */ /* 0x000fe200078e0225 */
[C-C-:B------:R-:W-:Y:S01]  /*1830*/  LOP3.LUT R38, R44.reuse, 0x10, R33.reuse, 0xfe, !PT ;  /* 0x000000102c267812 */ /* 0x140fe200078efe21 */
[--C-:B------:R-:W-:Y:S01]  /*1840*/  IMAD R35, R35, 0x41, R33.reuse ;  /* 0x0000004123237824 */ /* 0x100fe200078e0221 */
[----:B------:R-:W-:Y:S01]  /*1850*/  LOP3.LUT R36, R44, 0x20, R33, 0xfe, !PT ;  /* 0x000000202c247812 */ /* 0x000fe200078efe21 */
[----:B------:R-:W-:Y:S01]  /*1860*/  FADD R4, R50, R31 ;  /* 0x0000001f32047221 */ /* 0x000fe20000000000 */
[----:B------:R-:W-:Y:S01]  /*1870*/  LOP3.LUT R44, R44, 0x30, R33, 0xfe, !PT ;  /* 0x000000302c2c7812 */ /* 0x000fe200078efe21 */
[----:B------:R-:W-:Y:S01]  /*1880*/  FMUL R32, R26, R13 ;  /* 0x0000000d1a207220 */ /* 0x000fe20000400000 */
[----:B------:R-:W-:Y:S01]  /*1890*/  FMUL R33, R27, R14 ;  /* 0x0000000e1b217220 */ /* 0x000fe20000400000 */
[----:B------:R-:W-:Y:S01]  /*18a0*/  FADD R31, R52, R25 ;  /* 0x00000019341f7221 */ /* 0x000fe20000000000 */
[----:B------:R-:W-:Y:S01]  /*18b0*/  CS2R R12, SRZ ;  /* 0x00000000000c7805 */ /* 0x000fe2000001ff00 */
[----:B------:R-:W-:Y:S01]  /*18c0*/  CS2R R14, SRZ ;  /* 0x00000000000e7805 */ /* 0x000fe2000001ff00 */
[----:B------:R-:W-:-:S05]  /*18d0*/  IMAD.WIDE R24, R24, R39, c[0x0][0x178] ;  /* 0x00005e0018187625 */ /* 0x000fca00078e0227 */
[----:B------:R0:W5:Y:S01]  /*18e0*/  @P4 LDG.E.EL.128 R12, [R24.64] ;  /* 0x00000004180c4981 */ /* 0x000162000c2e1d00 */
[----:B------:R-:W-:Y:S01]  /*18f0*/  ISETP.LT.AND P6, PT, R38, 0x100, !P5 ;  /* 0x000001002600780c */ /* 0x000fe20006fc1270 */
[----:B0-----:R-:W-:Y:S01]  /*1900*/  CS2R R24, SRZ ;  /* 0x0000000000187805 */ /* 0x001fe2000001ff00 */
[----:B-----5:R-:W-:Y:S02]  /*1910*/  SEL R12, R12, RZ, P4 ;  /* 0x000000ff0c0c7207 */ /* 0x020fe40002000000 */
[----:B------:R-:W-:Y:S02]  /*1920*/  SEL R13, R13, RZ, P4 ;  /* 0x000000ff0d0d7207 */ /* 0x000fe40002000000 */
[----:B------:R-:W-:Y:S01]  /*1930*/  FSEL R26, R12, RZ, !P5 ;  /* 0x000000ff0c1a7208 */ /* 0x000fe20006800000 */
[----:B------:R-:W-:Y:S01]  /*1940*/  IMAD R12, R38, 0x800, R37 ;  /* 0x00000800260c7824 */ /* 0x000fe200078e0225 */
[----:B------:R-:W-:Y:S02]  /*1950*/  SEL R50, R14, RZ, P4 ;  /* 0x000000ff0e327207 */ /* 0x000fe40002000000 */
[----:B------:R-:W-:Y:S01]  /*1960*/  FSEL R14, R13, RZ, !P5 ;  /* 0x000000ff0d0e7208 */ /* 0x000fe20006800000 */
[----:B------:R0:W-:Y:S01]  /*1970*/  STS [R35.X4], R26 ;  /* 0x0000001a23007388 */ /* 0x0001e20000004800 */
[----:B------:R-:W-:Y:S01]  /*1980*/  IMAD.WIDE R12, R12, R39, c[0x0][0x178] ;  /* 0x00005e000c0c7625 */ /* 0x000fe200078e0227 */
[----:B0-----:R-:W-:-:S06]  /*1990*/  CS2R R26, SRZ ;  /* 0x00000000001a7805 */ /* 0x001fcc000001ff00 */
[----:B------:R0:W5:Y:S01]  /*19a0*/  @P6 LDG.E.EL.128 R24, [R12.64] ;  /* 0x000000040c186981 */ /* 0x000162000c2e1d00 */
[----:B------:R-:W-:Y:S02]  /*19b0*/  SEL R15, R15, RZ, P4 ;  /* 0x000000ff0f0f7207 */ /* 0x000fe40002000000 */
[----:B------:R-:W-:Y:S02]  /*19c0*/  FSEL R50, R50, RZ, !P5 ;  /* 0x000000ff32327208 */ /* 0x000fe40006800000 */
[----:B------:R-:W-:Y:S01]  /*19d0*/  ISETP.LT.AND P4, PT, R36, 0x100, !P5 ;  /* 0x000001002400780c */ /* 0x000fe20006f81270 */
[----:B------:R-:W-:Y:S04]  /*19e0*/  STS [R35.X4+0x104], R14 ;  /* 0x0001040e23007388 */ /* 0x000fe80000004800 */
[----:B------:R1:W-:Y:S01]  /*19f0*/  STS [R35.X4+0x208], R50 ;  /* 0x0002083223007388 */ /* 0x0003e20000004800 */
[----:B0-----:R-:W-:Y:S01]  /*1a00*/  CS2R R12, SRZ ;  /* 0x00000000000c7805 */ /* 0x001fe2000001ff00 */
[----:B-1----:R-:W-:-:S02]  /*1a10*/  FSEL R50, R15, RZ, !P5 ;  /* 0x000000ff0f327208 */ /* 0x002fc40006800000 */
[----:B------:R-:W-:Y:S01]  /*1a20*/  CS2R R14, SRZ ;  /* 0x00000000000e7805 */ /* 0x000fe2000001ff00 */
[----:B-----5:R-:W-:Y:S02]  /*1a30*/  SEL R24, R24, RZ, P6 ;  /* 0x000000ff18187207 */ /* 0x020fe40003000000 */
[----:B------:R-:W-:Y:S01]  /*1a40*/  SEL R38, R27, RZ, P6 ;  /* 0x000000ff1b267207 */ /* 0x000fe20003000000 */
[----:B------:R-:W-:Y:S01]  /*1a50*/  IMAD.MOV.U32 R27, RZ, RZ, 0x4 ;  /* 0x00000004ff1b7424 */ /* 0x000fe200078e00ff */
[----:B------:R-:W-:Y:S01]  /*1a60*/  FSEL R52, R24, RZ, !P5 ;  /* 0x000000ff18347208 */ /* 0x000fe20006800000 */
[----:B------:R-:W-:Y:S01]  /*1a70*/  IMAD R24, R36, 0x800, R37 ;  /* 0x0000080024187824 */ /* 0x000fe200078e0225 */
[----:B------:R-:W-:Y:S02]  /*1a80*/  SEL R39, R25, RZ, P6 ;  /* 0x000000ff19277207 */ /* 0x000fe40003000000 */
[----:B------:R-:W-:Y:S01]  /*1a90*/  SEL R26, R26, RZ, P6 ;  /* 0x000000ff1a1a7207 */ /* 0x000fe20003000000 */
[----:B------:R-:W-:Y:S01]  /*1aa0*/  IMAD.WIDE R24, R24, R27, c[0x0][0x178] ;  /* 0x00005e0018187625 */ /* 0x000fe200078e021b */
[----:B------:R-:W-:-:S03]  /*1ab0*/  ISETP.LT.AND P6, PT, R44, 0x100, !P5 ;  /* 0x000001002c00780c */ /* 0x000fc60006fc1270 */
[----:B------:R-:W-:Y:S01]  /*1ac0*/  IMAD R37, R44, 0x800, R37 ;  /* 0x000008002c257824 */ /* 0x000fe200078e0225 */
[----:B------:R-:W-:Y:S01]  /*1ad0*/  FSEL R44, R39, RZ, !P5 ;  /* 0x000000ff272c7208 */ /* 0x000fe20006800000 */
[----:B------:R0:W5:Y:S01]  /*1ae0*/  @P4 LDG.E.EL.128 R12, [R24.64] ;  /* 0x00000004180c4981 */ /* 0x000162000c2e1d00 */
[----:B------:R-:W-:Y:S01]  /*1af0*/  FSEL R39, R26, RZ, !P5 ;  /* 0x000000ff1a277208 */ /* 0x000fe20006800000 */
[----:B------:R-:W-:Y:S02]  /*1b00*/  IMAD.WIDE R36, R37, R27, c[0x0][0x178] ;  /* 0x00005e0025247625 */ /* 0x000fe400078e021b */
[----:B------:R-:W-:Y:S01]  /*1b10*/  CS2R R26, SRZ ;  /* 0x00000000001a7805 */ /* 0x000fe2000001ff00 */
[----:B0-----:R-:W-:-:S06]  /*1b20*/  CS2R R24, SRZ ;  /* 0x0000000000187805 */ /* 0x001fcc000001ff00 */
[----:B------:R0:W2:Y:S04]  /*1b30*/  @P6 LDG.E.EL.128 R24, [R36.64] ;  /* 0x0000000424186981 */ /* 0x0000a8000c2e1d00 */
[----:B------:R1:W-:Y:S01]  /*1b40*/  STS [R35.X4+0x30c], R50 ;  /* 0x00030c3223007388 */ /* 0x0003e20000004800 */
[--C-:B0-----:R-:W-:Y:S02]  /*1b50*/  IADD3 R36, R6, 0x80000, R7.reuse ;  /* 0x0008000006247810 */ /* 0x101fe40007ffe007 */
[----:B-1----:R-:W-:Y:S01]  /*1b60*/  FSEL R50, R38, RZ, !P5 ;  /* 0x000000ff26327208 */ /* 0x002fe20006800000 */
[----:B------:R-:W-:Y:S01]  /*1b70*/  IMAD.IADD R38, R6, 0x1, R7 ;  /* 0x0000000106267824 */ /* 0x000fe200078e0207 */
[----:B------:R-:W-:Y:S04]  /*1b80*/  STS [R35.X4+0x40], R52 ;  /* 0x0000403423007388 */ /* 0x000fe80000004800 */
[----:B------:R0:W-:Y:S04]  /*1b90*/  STS [R35.X4+0x34c], R50 ;  /* 0x00034c3223007388 */ /* 0x0001e80000004800 */
[----:B------:R1:W-:Y:S04]  /*1ba0*/  STS [R35.X4+0x144], R44 ;  /* 0x0001442c23007388 */ /* 0x0003e80000004800 */
[----:B------:R-:W-:Y:S01]  /*1bb0*/  STS [R35.X4+0x248], R39 ;  /* 0x0002482723007388 */ /* 0x000fe20000004800 */
[----:B-----5:R-:W-:-:S02]  /*1bc0*/  SEL R6, R12, RZ, P4 ;  /* 0x000000ff0c067207 */ /* 0x020fc40002000000 */
[----:B------:R-:W-:Y:S02]  /*1bd0*/  SEL R12, R13, RZ, P4 ;  /* 0x000000ff0d0c7207 */ /* 0x000fe40002000000 */
[----:B------:R-:W-:Y:S02]  /*1be0*/  SEL R14, R14, RZ, P4 ;  /* 0x000000ff0e0e7207 */ /* 0x000fe40002000000 */
[----:B------:R-:W-:Y:S02]  /*1bf0*/  SEL R15, R15, RZ, P4 ;  /* 0x000000ff0f0f7207 */ /* 0x000fe40002000000 */
[----:B------:R-:W-:Y:S02]  /*1c00*/  ISETP.GT.AND P4, PT, R3, 0x2, PT ;  /* 0x000000020300780c */ /* 0x000fe40003f84270 */
[----:B------:R-:W-:Y:S02]  /*1c10*/  FSEL R6, R6, RZ, !P5 ;  /* 0x000000ff06067208 */ /* 0x000fe40006800000 */
[----:B--2---:R-:W-:-:S02]  /*1c20*/  SEL R25, R25, RZ, P6 ;  /* 0x000000ff19197207 */ /* 0x004fc40003000000 */
[----:B------:R-:W-:Y:S02]  /*1c30*/  SEL R24, R24, RZ, P6 ;  /* 0x000000ff18187207 */ /* 0x000fe40003000000 */
[----:B------:R-:W-:Y:S02]  /*1c40*/  SEL R26, R26, RZ, P6 ;  /* 0x000000ff1a1a7207 */ /* 0x000fe40003000000 */
[----:B------:R-:W-:Y:S02]  /*1c50*/  SEL R27, R27, RZ, P6 ;  /* 0x000000ff1b1b7207 */ /* 0x000fe40003000000 */
[----:B0-----:R-:W-:Y:S02]  /*1c60*/  FSEL R50, R25, RZ, !P5 ;  /* 0x000000ff19327208 */ /* 0x001fe40006800000 */
[----:B------:R-:W-:Y:S02]  /*1c70*/  FSEL R12, R12, RZ, !P5 ;  /* 0x000000ff0c0c7208 */ /* 0x000fe40006800000 */
[----:B------:R-:W-:-:S02]  /*1c80*/  FSEL R14, R14, RZ, !P5 ;  /* 0x000000ff0e0e7208 */ /* 0x000fc40006800000 */
[----:B-1----:R-:W-:Y:S02]  /*1c90*/  FSEL R44, R15, RZ, !P5 ;  /* 0x000000ff0f2c7208 */ /* 0x002fe40006800000 */
[----:B------:R-:W-:Y:S02]  /*1ca0*/  FSEL R24, R24, RZ, !P5 ;  /* 0x000000ff18187208 */ /* 0x000fe40006800000 */
[----:B------:R-:W-:Y:S02]  /*1cb0*/  FSEL R26, R26, RZ, !P5 ;  /* 0x000000ff1a1a7208 */ /* 0x000fe40006800000 */
[----:B------:R-:W-:Y:S02]  /*1cc0*/  FSEL R52, R27, RZ, !P5 ;  /* 0x000000ff1b347208 */ /* 0x000fe40006800000 */
[----:B------:R-:W-:Y:S01]  /*1cd0*/  ISETP.LT.AND P5, PT, R5, 0x100, P4 ;  /* 0x000001000500780c */ /* 0x000fe200027a1270 */
[----:B------:R0:W-:Y:S04]  /*1ce0*/  STS [R35.X4+0x1c4], R50 ;  /* 0x0001c43223007388 */ /* 0x0001e80000004800 */
[----:B------:R1:W-:Y:S04]  /*1cf0*/  STS [R35.X4+0x184], R12 ;  /* 0x0001840c23007388 */ /* 0x0003e80000004800 */
[----:B------:R2:W-:Y:S01]  /*1d00*/  STS [R35.X4+0x288], R14 ;  /* 0x0002880e23007388 */ /* 0x0005e20000004800 */
[----:B0-----:R-:W-:-:S03]  /*1d10*/  IMAD.MOV.U32 R50, RZ, RZ, 0x2 ;  /* 0x00000002ff327424 */ /* 0x001fc600078e00ff */
[----:B------:R0:W-:Y:S01]  /*1d20*/  STS [R35.X4+0x80], R6 ;  /* 0x0000800623007388 */ /* 0x0001e20000004800 */
[----:B-1----:R-:W-:Y:S01]  /*1d30*/  CS2R R12, SRZ ;  /* 0x00000000000c7805 */ /* 0x002fe2000001ff00 */
[----:B--2---:R-:W-:Y:S02]  /*1d40*/  CS2R R14, SRZ ;  /* 0x00000000000e7805 */ /* 0x004fe4000001ff00 */
[----:B------:R-:W-:Y:S01]  /*1d50*/  STS [R35.X4+0x38c], R44 ;  /* 0x00038c2c23007388 */ /* 0x000fe20000004800 */
[----:B0-----:R-:W-:-:S03]  /*1d60*/  IMAD.WIDE R6, R38, R50, c[0x0][0x180] ;  /* 0x0000600026067625 */ /* 0x001fc600078e0232 */
[----:B------:R0:W-:Y:S04]  /*1d70*/  STS [R35.X4+0xc0], R24 ;  /* 0x0000c01823007388 */ /* 0x0001e80000004800 */
[----:B------:R-:W-:Y:S04]  /*1d80*/  STS [R35.X4+0x2c8], R26 ;  /* 0x0002c81a23007388 */ /* 0x000fe80000004800 */
[----:B------:R-:W-:Y:S01]  /*1d90*/  STS [R35.X4+0x3cc], R52 ;  /* 0x0003cc3423007388 */ /* 0x000fe20000004800 */
[----:B0-----:R-:W-:-:S03]  /*1da0*/  CS2R R24, SRZ ;  /* 0x0000000000187805 */ /* 0x001fc6000001ff00 */
[----:B------:R-:W-:Y:S06]  /*1db0*/  BAR.SYNC 0x0 ;  /* 0x0000000000007b1d */ /* 0x000fec0000000000 */
[----:B------:R0:W2:Y:S01]  /*1dc0*/  @P5 LDG.E.EL.128 R12, [R6.64] ;  /* 0x00000004060c5981 */ /* 0x0000a2000c2e1d00 */
[----:B------:R-:W-:Y:S01]  /*1dd0*/  CS2R R26, SRZ ;  /* 0x00000000001a7805 */ /* 0x000fe2000001ff00 */
[----:B0-----:R-:W-:-:S05]  /*1de0*/  IMAD.WIDE R6, R36, R50, c[0x0][0x180] ;  /* 0x0000600024067625 */ /* 0x001fca00078e0232 */
[----:B------:R-:W5:Y:S01]  /*1df0*/  @P5 LDG.E.EL.128 R24, [R6.64] ;  /* 0x0000000406185981 */ /* 0x000f62000c2e1d00 */
[----:B------:R-:W-:Y:S01]  /*1e00*/  ISETP.NE.AND P6, PT, R3, 0x2, PT ;  /* 0x000000020300780c */ /* 0x000fe20003fc5270 */
[----:B------:R-:W-:-:S05]  /*1e10*/  IMAD R0, R0, 0x41, R41 ;  /* 0x0000004100007824 */ /* 0x000fca00078e0229 */
[----:B------:R-:W0:Y:S04]  /*1e20*/  LDS R39, [R0.X4+0x14] ;  /* 0x0000140000277984 */ /* 0x000e280000004800 */
[----:B------:R-:W1:Y:S04]  /*1e30*/  LDS R41, [R0.X4+0x18] ;  /* 0x0000180000297984 */ /* 0x000e680000004800 */
[----:B------:R-:W0:Y:S01]  /*1e40*/  LDS R44, [R0.X4+0x1c] ;  /* 0x00001c00002c7984 */ /* 0x000e220000004800 */
[----:B--2---:R-:W-:Y:S02]  /*1e50*/  SEL R3, R12, RZ, P5 ;  /* 0x000000ff0c037207 */ /* 0x004fe40002800000 */
[----:B------:R-:W-:-:S02]  /*1e60*/  SEL R35, R13, RZ, P5 ;  /* 0x000000ff0d237207 */ /* 0x000fc40002800000 */
[----:B------:R-:W-:Y:S01]  /*1e70*/  SEL R14, R14, RZ, P5 ;  /* 0x000000ff0e0e7207 */ /* 0x000fe20002800000 */
[----:B------:R-:W-:Y:S01]  /*1e80*/  IMAD.U32 R13, R3, 0x10000, RZ ;  /* 0x00010000030d7824 */ /* 0x000fe200078e00ff */
[----:B------:R-:W-:Y:S01]  /*1e90*/  SEL R15, R15, RZ, P5 ;  /* 0x000000ff0f0f7207 */ /* 0x000fe20002800000 */
[----:B------:R-:W-:Y:S01]  /*1ea0*/  IMAD.U32 R36, R35, 0x10000, RZ ;  /* 0x0001000023247824 */ /* 0x000fe200078e00ff */
[----:B-----5:R-:W-:Y:S02]  /*1eb0*/  SEL R24, R24, RZ, P5 ;  /* 0x000000ff18187207 */ /* 0x020fe40002800000 */
[----:B------:R-:W-:Y:S02]  /*1ec0*/  SEL R25, R25, RZ, P5 ;  /* 0x000000ff19197207 */ /* 0x000fe40002800000 */
[----:B------:R-:W-:Y:S01]  /*1ed0*/  SEL R27, R27, RZ, P5 ;  /* 0x000000ff1b1b7207 */ /* 0x000fe20002800000 */
[----:B------:R-:W-:Y:S01]  /*1ee0*/  IMAD.U32 R12, R24, 0x10000, RZ ;  /* 0x00010000180c7824 */ /* 0x000fe200078e00ff */
[----:B------:R-:W-:Y:S01]  /*1ef0*/  SEL R26, R26, RZ, P5 ;  /* 0x000000ff1a1a7207 */ /* 0x000fe20002800000 */
[----:B------:R-:W-:Y:S01]  /*1f00*/  IMAD.U32 R7, R25, 0x10000, RZ ;  /* 0x0001000019077824 */ /* 0x000fe200078e00ff */
[----:B------:R-:W-:Y:S01]  /*1f10*/  PRMT R35, R35, 0x7632, R35 ;  /* 0x0000763223237816 */ /* 0x000fe20000000023 */
[----:B------:R-:W-:Y:S01]  /*1f20*/  FADD R6, R13, R12 ;  /* 0x0000000c0d067221 */ /* 0x000fe20000000000 */
[----:B------:R-:W-:Y:S01]  /*1f30*/  IMAD.U32 R37, R14, 0x10000, RZ ;  /* 0x000100000e257824 */ /* 0x000fe200078e00ff */
[----:B------:R-:W-:Y:S01]  /*1f40*/  FADD R7, R36, R7 ;  /* 0x0000000724077221 */ /* 0x000fe20000000000 */
[----:B------:R-:W-:Y:S01]  /*1f50*/  IMAD.U32 R36, R15, 0x10000, RZ ;  /* 0x000100000f247824 */ /* 0x000fe200078e00ff */
[----:B------:R-:W-:Y:S01]  /*1f60*/  PRMT R3, R3, 0x7632, R3 ;  /* 0x0000763203037816 */ /* 0x000fe20000000003 */
[----:B------:R-:W-:Y:S01]  /*1f70*/  IMAD.U32 R13, R27, 0x10000, RZ ;  /* 0x000100001b0d7824 */ /* 0x000fe200078e00ff */
[----:B------:R-:W-:Y:S01]  /*1f80*/  PRMT R14, R14, 0x7632, R14 ;  /* 0x000076320e0e7816 */ /* 0x000fe2000000000e */
[----:B------:R-:W-:Y:S01]  /*1f90*/  IMAD.U32 R12, R26, 0x10000, RZ ;  /* 0x000100001a0c7824 */ /* 0x000fe200078e00ff */
[----:B------:R-:W-:-:S02]  /*1fa0*/  PRMT R15, R15, 0x7632, R15 ;  /* 0x000076320f0f7816 */ /* 0x000fc4000000000f */
[----:B------:R-:W-:Y:S02]  /*1fb0*/  PRMT R24, R24, 0x7632, R24 ;  /* 0x0000763218187816 */ /* 0x000fe40000000018 */
[----:B------:R-:W-:Y:S02]  /*1fc0*/  PRMT R25, R25, 0x7632, R25 ;  /* 0x0000763219197816 */ /* 0x000fe40000000019 */
[----:B------:R-:W-:Y:S02]  /*1fd0*/  PRMT R26, R26, 0x7632, R26 ;  /* 0x000076321a1a7816 */ /* 0x000fe4000000001a */
[----:B------:R-:W-:Y:S01]  /*1fe0*/  PRMT R27, R27, 0x7632, R27 ;  /* 0x000076321b1b7816 */ /* 0x000fe2000000001b */
[----:B------:R-:W-:Y:S01]  /*1ff0*/  FADD R13, R36, R13 ;  /* 0x0000000d240d7221 */ /* 0x000fe20000000000 */
[----:B------:R-:W-:Y:S02]  /*2000*/  IMAD.U32 R36, R35, 0x10000, RZ ;  /* 0x0001000023247824 */ /* 0x000fe400078e00ff */
[----:B------:R-:W-:-:S02]  /*2010*/  IMAD.U32 R3, R3, 0x10000, RZ ;  /* 0x0001000003037824 */ /* 0x000fc400078e00ff */
[----:B------:R-:W-:Y:S02]  /*2020*/  IMAD.U32 R35, R14, 0x10000, RZ ;  /* 0x000100000e237824 */ /* 0x000fe400078e00ff */
[----:B------:R-:W-:Y:S02]  /*2030*/  IMAD.U32 R38, R15, 0x10000, RZ ;  /* 0x000100000f267824 */ /* 0x000fe400078e00ff */
[----:B------:R-:W-:Y:S02]  /*2040*/  IMAD.U32 R14, R24, 0x10000, RZ ;  /* 0x00010000180e7824 */ /* 0x000fe400078e00ff */
[----:B------:R-:W-:Y:S02]  /*2050*/  IMAD.U32 R15, R25, 0x10000, RZ ;  /* 0x00010000190f7824 */ /* 0x000fe400078e00ff */
[----:B------:R-:W-:Y:S02]  /*2060*/  IMAD.U32 R26, R26, 0x10000, RZ ;  /* 0x000100001a1a7824 */ /* 0x000fe400078e00ff */
[----:B------:R-:W-:Y:S01]  /*2070*/  IMAD.U32 R27, R27, 0x10000, RZ ;  /* 0x000100001b1b7824 */ /* 0x000fe200078e00ff */
[----:B------:R-:W-:Y:S01]  /*2080*/  FADD R12, R37, R12 ;  /* 0x0000000c250c7221 */ /* 0x000fe20000000000 */
[----:B------:R-:W-:Y:S01]  /*2090*/  FADD R14, R3, R14 ;  /* 0x0000000e030e7221 */ /* 0x000fe20000000000 */
[----:B------:R-:W-:Y:S01]  /*20a0*/  FADD R15, R36, R15 ;  /* 0x0000000f240f7221 */ /* 0x000fe20000000000 */
[----:B------:R-:W-:Y:S01]  /*20b0*/  FADD R26, R35, R26 ;  /* 0x0000001a231a7221 */ /* 0x000fe20000000000 */
[----:B------:R-:W-:Y:S01]  /*20c0*/  FADD R27, R38, R27 ;  /* 0x0000001b261b7221 */ /* 0x000fe20000000000 */
[----:B------:R-:W2:Y:S04]  /*20d0*/  LDS R3, [R0.X4] ;  /* 0x0000000000037984 */ /* 0x000ea80000004800 */
[----:B------:R-:W5:Y:S04]  /*20e0*/  LDS R35, [R0.X4+0x4] ;  /* 0x0000040000237984 */ /* 0x000f680000004800 */
[----:B------:R-:W3:Y:S04]  /*20f0*/  LDS R36, [R0.X4+0x8] ;  /* 0x0000080000247984 */ /* 0x000ee80000004800 */
[----:B------:R-:W4:Y:S04]  /*2100*/  LDS R37, [R0.X4+0xc] ;  /* 0x00000c0000257984 */ /* 0x000f280000004800 */
[----:B------:R-:W4:Y:S01]  /*2110*/  LDS R38, [R0.X4+0x10] ;  /* 0x0000100000267984 */ /* 0x000f220000004800 */
[----:B------:R-:W-:-:S02]  /*2120*/  ISETP.GT.AND P5, PT, R40, 0x2, PT ;  /* 0x000000022800780c */ /* 0x000fc40003fa4270 */
[----:B0-----:R-:W-:Y:S02]  /*2130*/  @P6 FSEL R39, R26, RZ, P4 ;  /* 0x000000ff1a276208 */ /* 0x001fe40002000000 */
[----:B-1----:R-:W-:Y:S02]  /*2140*/  @P6 FSEL R41, R13, RZ, P4 ;  /* 0x000000ff0d296208 */ /* 0x002fe40002000000 */
[----:B------:R-:W-:Y:S01]  /*2150*/  @P6 FSEL R44, R27, RZ, P4 ;  /* 0x000000ff1b2c6208 */ /* 0x000fe20002000000 */
[----:B------:R-:W-:Y:S01]  /*2160*/  CS2R R24, SRZ ;  /* 0x0000000000187805 */ /* 0x000fe2000001ff00 */
[----:B------:R-:W-:Y:S01]  /*2170*/  CS2R R26, SRZ ;  /* 0x00000000001a7805 */ /* 0x000fe2000001ff00 */
[----:B--2---:R-:W-:Y:S02]  /*2180*/  @P6 FSEL R3, R6, RZ, P4 ;  /* 0x000000ff06036208 */ /* 0x004fe40002000000 */
[----:B-----5:R-:W-:Y:S02]  /*2190*/  @P6 FSEL R35, R14, RZ, P4 ;  /* 0x000000ff0e236208 */ /* 0x020fe40002000000 */
[----:B---3--:R-:W-:-:S02]  /*21a0*/  @P6 FSEL R36, R7, RZ, P4 ;  /* 0x000000ff07246208 */ /* 0x008fc40002000000 */
[----:B----4-:R-:W-:Y:S02]  /*21b0*/  @P6 FSEL R37, R15, RZ, P4 ;  /* 0x000000ff0f256208 */ /* 0x010fe40002000000 */
[----:B------:R-:W-:Y:S02]  /*21c0*/  @P6 FSEL R38, R12, RZ, P4 ;  /* 0x000000ff0c266208 */ /* 0x000fe40002000000 */
[----:B------:R-:W-:Y:S01]  /*21d0*/  ISETP.LT.AND P6, PT, R5, 0x100, P5 ;  /* 0x000001000500780c */ /* 0x000fe20002fc1270 */
[C-C-:B------:R-:W-:Y:S01]  /*21e0*/  IMAD.IADD R6, R43.reuse, 0x1, R42.reuse ;  /* 0x000000012b067824 */ /* 0x140fe200078e022a */
[----:B------:R-:W-:Y:S01]  /*21f0*/  CS2R R12, SRZ ;  /* 0x00000000000c7805 */ /* 0x000fe2000001ff00 */
[----:B------:R-:W-:Y:S01]  /*2200*/  CS2R R14, SRZ ;  /* 0x00000000000e7805 */ /* 0x000fe2000001ff00 */
[----:B------:R-:W-:Y:S01]  /*2210*/  IADD3 R42, R43, 0x80000, R42 ;  /* 0x000800002b2a7810 */ /* 0x000fe20007ffe02a */
[----:B------:R-:W-:-:S08]  /*2220*/  IMAD.WIDE R6, R6, R50, c[0x0][0x180] ;  /* 0x0000600006067625 */ /* 0x000fd000078e0232 */
[----:B------:R0:W2:Y:S02]  /*2230*/  @P6 LDG.E.EL.128 R12, [R6.64] ;  /* 0x00000004060c6981 */ /* 0x0000a4000c2e1d00 */
[----:B0-----:R-:W-:-:S05]  /*2240*/  IMAD.WIDE R6, R42, R50, c[0x0][0x180] ;  /* 0x000060002a067625 */ /* 0x001fca00078e0232 */
[----:B------:R0:W3:Y:S01]  /*2250*/  @P6 LDG.E.EL.128 R24, [R6.64] ;  /* 0x0000000406186981 */ /* 0x0000e2000c2e1d00 */
[----:B------:R-:W-:Y:S02]  /*2260*/  FSEL R42, R29, RZ, P0 ;  /* 0x000000ff1d2a7208 */ /* 0x000fe40000000000 */
[----:B------:R-:W-:Y:S02]  /*2270*/  FSEL R29, R30, RZ, P0 ;  /* 0x000000ff1e1d7208 */ /* 0x000fe40000000000 */
[----:B------:R-:W-:Y:S02]  /*2280*/  SEL R8, R8, RZ, P3 ;  /* 0x000000ff08087207 */ /* 0x000fe40001800000 */
[----:B------:R-:W-:Y:S01]  /*2290*/  SEL R9, R9, RZ, P3 ;  /* 0x000000ff09097207 */ /* 0x000fe20001800000 */
[----:B------:R-:W-:Y:S01]  /*22a0*/  FADD R58, R58, R29 ;  /* 0x0000001d3a3a7221 */ /* 0x000fe20000000000 */
[----:B------:R-:W-:Y:S02]  /*22b0*/  FSEL R43, R28, RZ, P0 ;  /* 0x000000ff1c2b7208 */ /* 0x000fe40000000000 */
[C---:B0-----:R-:W-:Y:S01]  /*22c0*/  PRMT R6, R8.reuse, 0x7632, R6 ;  /* 0x0000763208067816 */ /* 0x041fe20000000006 */
[----:B------:R-:W-:Y:S01]  /*22d0*/  IMAD.U32 R8, R8, 0x10000, RZ ;  /* 0x0001000008087824 */ /* 0x000fe200078e00ff */
[----:B------:R-:W-:-:S02]  /*22e0*/  SEL R29, R16, RZ, P3 ;  /* 0x000000ff101d7207 */ /* 0x000fc40001800000 */
[----:B------:R-:W-:Y:S01]  /*22f0*/  SEL R28, R17, RZ, P3 ;  /* 0x000000ff111c7207 */ /* 0x000fe20001800000 */
[C---:B------:R-:W-:Y:S01]  /*2300*/  IMAD.U32 R16, R9.reuse, 0x10000, RZ ;  /* 0x0001000009107824 */ /* 0x040fe200078e00ff */
[----:B------:R-:W-:Y:S01]  /*2310*/  SEL R17, R18, RZ, P3 ;  /* 0x000000ff12117207 */ /* 0x000fe20001800000 */
[----:B------:R-:W-:Y:S01]  /*2320*/  IMAD.U32 R7, R6, 0x10000, RZ ;  /* 0x0001000006077824 */ /* 0x000fe200078e00ff */
[----:B------:R-:W-:Y:S01]  /*2330*/  FMUL R6, R8, R29 ;  /* 0x0000001d08067220 */ /* 0x000fe20000400000 */
[----:B------:R-:W-:Y:S02]  /*2340*/  PRMT R9, R9, 0x7632, R9 ;  /* 0x0000763209097816 */ /* 0x000fe40000000009 */
[----:B------:R-:W-:Y:S01]  /*2350*/  FMUL R8, R16, R17 ;  /* 0x0000001110087220 */ /* 0x000fe20000400000 */
[----:B------:R-:W-:Y:S02]  /*2360*/  FMUL R7, R7, R28 ;  /* 0x0000001c07077220 */ /* 0x000fe40000400000 */
[----:B------:R-:W-:Y:S01]  /*2370*/  IMAD.U32 R17, R9, 0x10000, RZ ;  /* 0x0001000009117824 */ /* 0x000fe200078e00ff */
[----:B------:R-:W-:-:S02]  /*2380*/  SEL R11, R11, RZ, P3 ;  /* 0x000000ff0b0b7207 */ /* 0x000fc40001800000 */
[----:B------:R-:W-:Y:S02]  /*2390*/  FSEL R9, R8, RZ, P3 ;  /* 0x000000ff08097208 */ /* 0x000fe40001800000 */
[----:B------:R-:W-:Y:S02]  /*23a0*/  SEL R10, R10, RZ, P3 ;  /* 0x000000ff0a0a7207 */ /* 0x000fe40001800000 */
[----:B------:R-:W-:Y:S01]  /*23b0*/  FSEL R8, R7, RZ, P3 ;  /* 0x000000ff07087208 */ /* 0x000fe20001800000 */
[----:B------:R-:W-:Y:S01]  /*23c0*/  FADD R54, R54, R9 ;  /* 0x0000000936367221 */ /* 0x000fe20000000000 */
[C---:B------:R-:W-:Y:S01]  /*23d0*/  IMAD.U32 R9, R11.reuse, 0x10000, RZ ;  /* 0x000100000b097824 */ /* 0x040fe200078e00ff */
[----:B------:R-:W-:Y:S01]  /*23e0*/  PRMT R11, R11, 0x7632, R11 ;  /* 0x000076320b0b7816 */ /* 0x000fe2000000000b */
[C---:B------:R-:W-:Y:S01]  /*23f0*/  IMAD.U32 R7, R10.reuse, 0x10000, RZ ;  /* 0x000100000a077824 */ /* 0x040fe200078e00ff */
[----:B------:R-:W-:Y:S01]  /*2400*/  PRMT R10, R10, 0x7632, R10 ;  /* 0x000076320a0a7816 */ /* 0x000fe2000000000a */
[----:B------:R-:W-:Y:S01]  /*2410*/  FADD R53, R53, R8 ;  /* 0x0000000835357221 */ /* 0x000fe20000000000 */
[----:B------:R-:W-:Y:S01]  /*2420*/  SEL R23, R23, RZ, P3 ;  /* 0x000000ff17177207 */ /* 0x000fe20001800000 */
[----:B------:R-:W-:Y:S01]  /*2430*/  IMAD.U32 R8, R11, 0x10000, RZ ;  /* 0x000100000b087824 */ /* 0x000fe200078e00ff */
[----:B------:R-:W-:Y:S01]  /*2440*/  SEL R21, R21, RZ, P3 ;  /* 0x000000ff15157207 */ /* 0x000fe20001800000 */
[----:B------:R-:W-:Y:S01]  /*2450*/  IMAD.U32 R10, R10, 0x10000, RZ ;  /* 0x000100000a0a7824 */ /* 0x000fe200078e00ff */
[----:B------:R-:W-:Y:S01]  /*2460*/  SEL R22, R22, RZ, P3 ;  /* 0x000000ff16167207 */ /* 0x000fe20001800000 */
[----:B------:R-:W-:Y:S01]  /*2470*/  FMUL R23, R8, R23 ;  /* 0x0000001708177220 */ /* 0x000fe20000400000 */
[----:B------:R-:W-:Y:S01]  /*2480*/  SEL R20, R20, RZ, P3 ;  /* 0x000000ff14147207 */ /* 0x000fe20001800000 */
[----:B------:R-:W-:Y:S01]  /*2490*/  FMUL R21, R10, R21 ;  /* 0x000000150a157220 */ /* 0x000fe20000400000 */
[----:B------:R-:W-:Y:S01]  /*24a0*/  FSEL R33, R33, RZ, P0 ;  /* 0x000000ff21217208 */ /* 0x000fe20000000000 */
[----:B------:R-:W-:Y:S01]  /*24b0*/  FMUL R22, R9, R22 ;  /* 0x0000001609167220 */ /* 0x000fe20000400000 */
[----:B------:R-:W-:Y:S01]  /*24c0*/  SEL R18, R19, RZ, P3 ;  /* 0x000000ff13127207 */ /* 0x000fe20001800000 */
[----:B------:R-:W-:Y:S01]  /*24d0*/  FMUL R20, R7, R20 ;  /* 0x0000001407147220 */ /* 0x000fe20000400000 */
[----:B------:R-:W-:Y:S01]  /*24e0*/  FSEL R23, R23, RZ, P3 ;  /* 0x000000ff17177208 */ /* 0x000fe20001800000 */
[----:B------:R-:W-:Y:S01]  /*24f0*/  FADD R60, R60, R43 ;  /* 0x0000002b3c3c7221 */ /* 0x000fe20000000000 */
[----:B------:R-:W-:Y:S01]  /*2500*/  FSEL R22, R22, RZ, P3 ;  /* 0x000000ff16167208 */ /* 0x000fe20001800000 */
[----:B------:R-:W-:Y:S01]  /*2510*/  FADD R56, R56, R33 ;  /* 0x0000002138387221 */ /* 0x000fe20000000000 */
[----:B------:R-:W-:-:S02]  /*2520*/  FSEL R21, R21, RZ, P3 ;  /* 0x000000ff15157208 */ /* 0x000fc40001800000 */
[----:B------:R-:W-:Y:S01]  /*2530*/  FSEL R32, R32, RZ, P0 ;  /* 0x000000ff20207208 */ /* 0x000fe20000000000 */
[----:B------:R-:W-:Y:S01]  /*2540*/  FADD R46, R46, R23 ;  /* 0x000000172e2e7221 */ /* 0x000fe20000000000 */
[----:B------:R-:W-:Y:S01]  /*2550*/  FSEL R16, R6, RZ, P3 ;  /* 0x000000ff06107208 */ /* 0x000fe20001800000 */
[----:B------:R-:W-:Y:S01]  /*2560*/  FMUL R6, R17, R18 ;  /* 0x0000001211067220 */ /* 0x000fe20000400000 */
[----:B------:R-:W-:Y:S01]  /*2570*/  FSEL R20, R20, RZ, P3 ;  /* 0x000000ff14147208 */ /* 0x000fe20001800000 */
[----:B------:R-:W-:Y:S01]  /*2580*/  FADD R47, R47, R22 ;  /* 0x000000162f2f7221 */ /* 0x000fe20000000000 */
[----:B------:R-:W-:Y:S01]  /*2590*/  FADD R4, RZ, R4 ;  /* 0x00000004ff047221 */ /* 0x000fe20000000000 */
[----:B------:R-:W-:Y:S01]  /*25a0*/  FADD R48, R48, R21 ;  /* 0x0000001530307221 */ /* 0x000fe20000000000 */
[----:B------:R-:W-:Y:S01]  /*25b0*/  FADD R18, RZ, R60 ;  /* 0x0000003cff127221 */ /* 0x000fe20000000000 */
[----:B------:R-:W-:Y:S01]  /*25c0*/  FADD R7, RZ, R56 ;  /* 0x00000038ff077221 */ /* 0x000fe20000000000 */
[----:B------:R-:W-:Y:S01]  /*25d0*/  FADD R9, RZ, R31 ;  /* 0x0000001fff097221 */ /* 0x000fe20000000000 */
[----:B------:R-:W-:Y:S01]  /*25e0*/  FADD R57, R57, R32 ;  /* 0x0000002039397221 */ /* 0x000fe20000000000 */
[----:B------:R-:W-:Y:S01]  /*25f0*/  FSEL R6, R6, RZ, P3 ;  /* 0x000000ff06067208 */ /* 0x000fe20001800000 */
[----:B------:R-:W-:Y:S01]  /*2600*/  FADD R55, R55, R16 ;  /* 0x0000001037377221 */ /* 0x000fe20000000000 */
[----:B------:R-:W-:Y:S01]  /*2610*/  FADD R49, R49, R20 ;  /* 0x0000001431317221 */ /* 0x000fe20000000000 */
[----:B------:R-:W-:Y:S01]  /*2620*/  FSEL R3, R4, R3, !P2 ;  /* 0x0000000304037208 */ /* 0x000fe20005000000 */
[----:B------:R-:W-:Y:S01]  /*2630*/  FADD R4, RZ, R57 ;  /* 0x00000039ff047221 */ /* 0x000fe20000000000 */
[----:B------:R-:W-:-:S02]  /*2640*/  FSEL R18, R18, R37, !P2 ;  /* 0x0000002512127208 */ /* 0x000fc40005000000 */
[----:B------:R-:W-:Y:S02]  /*2650*/  FSEL R44, R7, R44, !P2 ;  /* 0x0000002c072c7208 */ /* 0x000fe40005000000 */
[----:B------:R-:W-:Y:S01]  /*2660*/  FSEL R9, R9, R36, !P2 ;  /* 0x0000002409097208 */ /* 0x000fe20005000000 */
[----:B------:R-:W0:Y:S01]  /*2670*/  LDS R7, [R0.X4+0x2098] ;  /* 0x0020980000077984 */ /* 0x000e220000004800 */
[----:B------:R-:W-:Y:S01]  /*2680*/  FADD R51, R51, R6 ;  /* 0x0000000633337221 */ /* 0x000fe20000000000 */
[----:B------:R-:W-:Y:S02]  /*2690*/  FSEL R39, R4, R39, !P2 ;  /* 0x0000002704277208 */ /* 0x000fe40005000000 */
[----:B------:R-:W1:Y:S01]  /*26a0*/  LDS R6, [R0.X4+0x2080] ;  /* 0x0020800000067984 */ /* 0x000e620000004800 */
[----:B------:R-:W-:-:S03]  /*26b0*/  F2FP.BF16.F32.PACK_AB R9, R18, R9 ;  /* 0x000000091209723e */ /* 0x000fc600000010ff */
[----:B------:R-:W-:Y:S04]  /*26c0*/  LDS R18, [R0.X4+0x2094] ;  /* 0x0020940000127984 */ /* 0x000fe80000004800 */
[----:B------:R-:W-:Y:S01]  /*26d0*/  LDS R4, [R0.X4+0x2084] ;  /* 0x0020840000047984 */ /* 0x000fe20000004800 */
[----:B------:R-:W-:Y:S01]  /*26e0*/  FSEL R34, R34, RZ, P0 ;  /* 0x000000ff22227208 */ /* 0x000fe20000000000 */
[----:B------:R-:W-:Y:S01]  /*26f0*/  FADD R59, R59, R42 ;  /* 0x0000002a3b3b7221 */ /* 0x000fe20000000000 */
[----:B------:R-:W-:-:S03]  /*2700*/  ISETP.NE.AND P0, PT, R40, 0x2, PT ;  /* 0x000000022800780c */ /* 0x000fc60003f05270 */
[----:B------:R-:W-:Y:S01]  /*2710*/  FADD R61, R61, R34 ;  /* 0x000000223d3d7221 */ /* 0x000fe20000000000 */
[----:B------:R-:W-:Y:S01]  /*2720*/  FADD R59, RZ, R59 ;  /* 0x0000003bff3b7221 */ /* 0x000fe20000000000 */
[----:B------:R-:W-:Y:S02]  /*2730*/  FADD R58, RZ, R58 ;  /* 0x0000003aff3a7221 */ /* 0x000fe40000000000 */
[----:B------:R-:W-:Y:S01]  /*2740*/  FADD R8, RZ, R61 ;  /* 0x0000003dff087221 */ /* 0x000fe20000000000 */
[----:B------:R-:W-:Y:S01]  /*2750*/  ISETP.GE.AND P4, PT, R5, 0x100, PT ;  /* 0x000001000500780c */ /* 0x000fe20003f86270 */
[----:B------:R-:W-:Y:S01]  /*2760*/  IMAD R2, R2, 0x100, R5 ;  /* 0x0000010002027824 */ /* 0x000fe200078e0205 */
[----:B------:R-:W-:Y:S02]  /*2770*/  FSEL R10, R59, R38, !P2 ;  /* 0x000000263b0a7208 */ /* 0x000fe40005000000 */
[----:B------:R-:W-:Y:S02]  /*2780*/  FSEL R8, R8, R35, !P2 ;  /* 0x0000002308087208 */ /* 0x000fe40005000000 */
[----:B------:R-:W-:-:S02]  /*2790*/  FSEL R11, R58, R41, !P2 ;  /* 0x000000293a0b7208 */ /* 0x000fc40005000000 */
[----:B------:R-:W-:Y:S01]  /*27a0*/  F2FP.BF16.F32.PACK_AB R8, R8, R3 ;  /* 0x000000030808723e */ /* 0x000fe200000010ff */
[----:B------:R-:W-:Y:S01]  /*27b0*/  IMAD.WIDE R2, R2, R50, c[0x0][0x188] ;  /* 0x0000620002027625 */ /* 0x000fe200078e0232 */
[----:B------:R-:W-:Y:S02]  /*27c0*/  F2FP.BF16.F32.PACK_AB R10, R39, R10 ;  /* 0x0000000a270a723e */ /* 0x000fe400000010ff */
[----:B------:R-:W-:Y:S01]  /*27d0*/  F2FP.BF16.F32.PACK_AB R11, R44, R11 ;  /* 0x0000000b2c0b723e */ /* 0x000fe200000010ff */
[----:B------:R-:W-:Y:S01]  /*27e0*/  FADD R55, RZ, R55 ;  /* 0x00000037ff377221 */ /* 0x000fe20000000000 */
[----:B------:R-:W-:-:S03]  /*27f0*/  FADD R53, RZ, R53 ;  /* 0x00000035ff357221 */ /* 0x000fc60000000000 */
[----:B------:R4:W-:Y:S01]  /*2800*/  @!P4 STG.E.128 [R2.64], R8 ;  /* 0x000000080200c986 */ /* 0x0009e2000c101d04 */
[----:B------:R-:W-:Y:S01]  /*2810*/  IMAD R5, R45, 0x100, R5 ;  /* 0x000001002d057824 */ /* 0x000fe200078e0205 */
[----:B----4-:R-:W-:Y:S01]  /*2820*/  FADD R2, RZ, R49 ;  /* 0x00000031ff027221 */ /* 0x010fe20000000000 */
[----:B------:R-:W-:Y:S01]  /*2830*/  FADD R3, RZ, R48 ;  /* 0x00000030ff037221 */ /* 0x000fe20000000000 */
[----:B--2---:R-:W-:Y:S02]  /*2840*/  SEL R23, R14, RZ, P6 ;  /* 0x000000ff0e177207 */ /* 0x004fe40003000000 */
[----:B------:R-:W-:Y:S02]  /*2850*/  SEL R21, R12, RZ, P6 ;  /* 0x000000ff0c157207 */ /* 0x000fe40003000000 */
[----:B------:R-:W-:Y:S02]  /*2860*/  SEL R22, R13, RZ, P6 ;  /* 0x000000ff0d167207 */ /* 0x000fe40003000000 */
[----:B------:R-:W-:Y:S01]  /*2870*/  SEL R28, R15, RZ, P6 ;  /* 0x000000ff0f1c7207 */ /* 0x000fe20003000000 */
[----:B------:R-:W-:-:S02]  /*2880*/  IMAD.U32 R17, R23, 0x10000, RZ ;  /* 0x0001000017117824 */ /* 0x000fc400078e00ff */
[----:B------:R-:W-:Y:S01]  /*2890*/  IMAD.U32 R14, R21, 0x10000, RZ ;  /* 0x00010000150e7824 */ /* 0x000fe200078e00ff */
[----:B---3--:R-:W-:Y:S02]  /*28a0*/  SEL R26, R26, RZ, P6 ;  /* 0x000000ff1a1a7207 */ /* 0x008fe40003000000 */
[----:B------:R-:W-:Y:S02]  /*28b0*/  SEL R24, R24, RZ, P6 ;  /* 0x000000ff18187207 */ /* 0x000fe40003000000 */
[----:B------:R-:W-:Y:S02]  /*28c0*/  SEL R25, R25, RZ, P6 ;  /* 0x000000ff19197207 */ /* 0x000fe40003000000 */
[----:B------:R-:W-:Y:S01]  /*28d0*/  SEL R27, R27, RZ, P6 ;  /* 0x000000ff1b1b7207 */ /* 0x000fe20003000000 */
[----:B------:R-:W-:Y:S02]  /*28e0*/  IMAD.U32 R19, R28, 0x10000, RZ ;  /* 0x000100001c137824 */ /* 0x000fe400078e00ff */
[----:B------:R-:W-:-:S02]  /*28f0*/  IMAD.U32 R20, R22, 0x10000, RZ ;  /* 0x0001000016147824 */ /* 0x000fc400078e00ff */
        /* <DEDUP_REMOVED lines=8> */
[----:B------:R-:W2:Y:S04]  /*2980*/  LDS R17, [R0.X4+0x2090] ;  /* 0x0020900000117984 */ /* 0x000ea80000004800 */
[----:B------:R-:W3:Y:S04]  /*2990*/  LDS R14, [R0.X4+0x2088] ;  /* 0x00208800000e7984 */ /* 0x000ee80000004800 */
[----:B------:R-:W4:Y:S04]  /*29a0*/  LDS R19, [R0.X4+0x208c] ;  /* 0x00208c0000137984 */ /* 0x000f280000004800 */
[----:B------:R5:W2:Y:S01]  /*29b0*/  LDS R20, [R0.X4+0x209c] ;  /* 0x00209c0000147984 */ /* 0x000aa20000004800 */
[----:B------:R-:W-:-:S02]  /*29c0*/  PRMT R23, R23, 0x7632, R23 ;  /* 0x0000763217177816 */ /* 0x000fc40000000017 */
[----:B------:R-:W-:Y:S02]  /*29d0*/  PRMT R26, R26, 0x7632, R26 ;  /* 0x000076321a1a7816 */ /* 0x000fe4000000001a */
[----:B------:R-:W-:Y:S02]  /*29e0*/  PRMT R28, R28, 0x7632, R28 ;  /* 0x000076321c1c7816 */ /* 0x000fe4000000001c */
[----:B------:R-:W-:Y:S02]  /*29f0*/  PRMT R21, R21, 0x7632, R21 ;  /* 0x0000763215157816 */ /* 0x000fe40000000015 */
[----:B------:R-:W-:Y:S02]  /*2a00*/  PRMT R22, R22, 0x7632, R22 ;  /* 0x0000763216167816 */ /* 0x000fe40000000016 */
[----:B------:R-:W-:Y:S02]  /*2a10*/  PRMT R27, R27, 0x7632, R27 ;  /* 0x000076321b1b7816 */ /* 0x000fe4000000001b */
[----:B------:R-:W-:-:S02]  /*2a20*/  PRMT R24, R24, 0x7632, R24 ;  /* 0x0000763218187816 */ /* 0x000fc40000000018 */
[----:B------:R-:W-:Y:S01]  /*2a30*/  PRMT R25, R25, 0x7632, R25 ;  /* 0x0000763219197816 */ /* 0x000fe20000000019 */
[----:B------:R-:W-:Y:S02]  /*2a40*/  IMAD.U32 R23, R23, 0x10000, RZ ;  /* 0x0001000017177824 */ /* 0x000fe400078e00ff */
[----:B------:R-:W-:Y:S02]  /*2a50*/  IMAD.U32 R26, R26, 0x10000, RZ ;  /* 0x000100001a1a7824 */ /* 0x000fe400078e00ff */
[----:B------:R-:W-:Y:S02]  /*2a60*/  IMAD.U32 R28, R28, 0x10000, RZ ;  /* 0x000100001c1c7824 */ /* 0x000fe400078e00ff */
[----:B------:R-:W-:Y:S02]  /*2a70*/  IMAD.U32 R21, R21, 0x10000, RZ ;  /* 0x0001000015157824 */ /* 0x000fe400078e00ff */
[----:B------:R-:W-:Y:S02]  /*2a80*/  IMAD.U32 R22, R22, 0x10000, RZ ;  /* 0x0001000016167824 */ /* 0x000fe400078e00ff */
[----:B------:R-:W-:-:S02]  /*2a90*/  IMAD.U32 R27, R27, 0x10000, RZ ;  /* 0x000100001b1b7824 */ /* 0x000fc400078e00ff */
[----:B------:R-:W-:Y:S02]  /*2aa0*/  IMAD.U32 R24, R24, 0x10000, RZ ;  /* 0x0001000018187824 */ /* 0x000fe400078e00ff */
[----:B------:R-:W-:Y:S01]  /*2ab0*/  IMAD.U32 R25, R25, 0x10000, RZ ;  /* 0x0001000019197824 */ /* 0x000fe200078e00ff */
[----:B-----5:R-:W-:Y:S01]  /*2ac0*/  FADD R0, RZ, R47 ;  /* 0x0000002fff007221 */ /* 0x020fe20000000000 */
[----:B------:R-:W-:Y:S01]  /*2ad0*/  FADD R26, R23, R26 ;  /* 0x0000001a171a7221 */ /* 0x000fe20000000000 */
[----:B0-----:R-:W-:Y:S01]  /*2ae0*/  @P0 FSEL R7, R12, RZ, P5 ;  /* 0x000000ff0c070208 */ /* 0x001fe20002800000 */
[----:B------:R-:W-:Y:S01]  /*2af0*/  FADD R27, R28, R27 ;  /* 0x0000001b1c1b7221 */ /* 0x000fe20000000000 */
[----:B------:R-:W-:Y:S01]  /*2b00*/  FADD R24, R21, R24 ;  /* 0x0000001815187221 */ /* 0x000fe20000000000 */
[----:B------:R-:W-:Y:S01]  /*2b10*/  FADD R25, R22, R25 ;  /* 0x0000001916197221 */ /* 0x000fe20000000000 */
[----:B-1----:R-:W-:Y:S01]  /*2b20*/  @P0 FSEL R6, R13, RZ, P5 ;  /* 0x000000ff0d060208 */ /* 0x002fe20002800000 */
[----:B------:R-:W-:Y:S01]  /*2b30*/  FADD R13, RZ, R54 ;  /* 0x00000036ff0d7221 */ /* 0x000fe20000000000 */
[----:B------:R-:W-:Y:S01]  /*2b40*/  FSEL R12, R0, R7, !P1 ;  /* 0x00000007000c7208 */ /* 0x000fe20004800000 */
[----:B------:R-:W-:Y:S01]  /*2b50*/  FADD R0, RZ, R51 ;  /* 0x00000033ff007221 */ /* 0x000fe20000000000 */
[----:B--2---:R-:W-:Y:S01]  /*2b60*/  @P0 FSEL R17, R16, RZ, P5 ;  /* 0x000000ff10110208 */ /* 0x004fe20002800000 */
[----:B------:R-:W-:Y:S01]  /*2b70*/  FADD R7, RZ, R46 ;  /* 0x0000002eff077221 */ /* 0x000fe20000000000 */
[----:B------:R-:W-:-:S02]  /*2b80*/  @P0 FSEL R18, R26, RZ, P5 ;  /* 0x000000ff1a120208 */ /* 0x000fc40002800000 */
[----:B------:R-:W-:Y:S02]  /*2b90*/  @P0 FSEL R4, R24, RZ, P5 ;  /* 0x000000ff18040208 */ /* 0x000fe40002800000 */
[----:B---3--:R-:W-:Y:S02]  /*2ba0*/  @P0 FSEL R14, R15, RZ, P5 ;  /* 0x000000ff0f0e0208 */ /* 0x008fe40002800000 */
[----:B----4-:R-:W-:Y:S02]  /*2bb0*/  @P0 FSEL R19, R25, RZ, P5 ;  /* 0x000000ff19130208 */ /* 0x010fe40002800000 */
[----:B------:R-:W-:Y:S02]  /*2bc0*/  @P0 FSEL R20, R27, RZ, P5 ;  /* 0x000000ff1b140208 */ /* 0x000fe40002800000 */
[----:B------:R-:W-:Y:S02]  /*2bd0*/  FSEL R2, R2, R17, !P1 ;  /* 0x0000001102027208 */ /* 0x000fe40004800000 */
[----:B------:R-:W-:-:S02]  /*2be0*/  FSEL R3, R3, R18, !P1 ;  /* 0x0000001203037208 */ /* 0x000fc40004800000 */
[----:B------:R-:W-:Y:S02]  /*2bf0*/  FSEL R6, R55, R6, !P1 ;  /* 0x0000000637067208 */ /* 0x000fe40004800000 */
[----:B------:R-:W-:Y:S02]  /*2c00*/  FSEL R53, R53, R4, !P1 ;  /* 0x0000000435357208 */ /* 0x000fe40004800000 */
[----:B------:R-:W-:Y:S02]  /*2c10*/  FSEL R13, R13, R14, !P1 ;  /* 0x0000000e0d0d7208 */ /* 0x000fe40004800000 */
[----:B------:R-:W-:Y:S02]  /*2c20*/  FSEL R0, R0, R19, !P1 ;  /* 0x0000001300007208 */ /* 0x000fe40004800000 */
[----:B------:R-:W-:Y:S02]  /*2c30*/  FSEL R7, R7, R20, !P1 ;  /* 0x0000001407077208 */ /* 0x000fe40004800000 */
[----:B------:R-:W-:Y:S01]  /*2c40*/  F2FP.BF16.F32.PACK_AB R10, R3, R2 ;  /* 0x00000002030a723e */ /* 0x000fe200000010ff */
[----:B------:R-:W-:Y:S01]  /*2c50*/  IMAD.WIDE R2, R5, R50, c[0x0][0x188] ;  /* 0x0000620005027625 */ /* 0x000fe200078e0232 */
[----:B------:R-:W-:-:S02]  /*2c60*/  F2FP.BF16.F32.PACK_AB R8, R53, R6 ;  /* 0x000000063508723e */ /* 0x000fc400000010ff */
[----:B------:R-:W-:Y:S02]  /*2c70*/  F2FP.BF16.F32.PACK_AB R9, R0, R13 ;  /* 0x0000000d0009723e */ /* 0x000fe400000010ff */
[----:B------:R-:W-:Y:S01]  /*2c80*/  F2FP.BF16.F32.PACK_AB R11, R7, R12 ;  /* 0x0000000c070b723e */ /* 0x000fe200000010ff */
[----:B------:R-:W-:Y:S06]  /*2c90*/  @P4 EXIT ;  /* 0x000000000000494d */ /* 0x000fec0003800000 */
[----:B------:R-:W-:Y:S01]  /*2ca0*/  STG.E.128 [R2.64], R8 ;  /* 0x0000000802007986 */ /* 0x000fe2000c101d04 */
[----:B------:R-:W-:Y:S05]  /*2cb0*/  EXIT ;  /* 0x000000000000794d */ /* 0x000fea0003800000 */
.L_x_0:
[----:B------:R-:W-:-:S00]  /*2cc0*/  BRA `(.L_x_0) ;  /* 0xfffffff000007947 */ /* 0x000fc0000383ffff */
[----:B------:R-:W-:-:S00]  /*2cd0*/  NOP ;  /* 0x0000000000007918 */ /* 0x000fc00000000000 */
        /* <DEDUP_REMOVED lines=10> */
.L_x_1:


//--------------------- .nv.shared.triton__0d1d2d3d4d5d6de7de --------------------------
	.section	.nv.shared.triton__0d1d2d3d4d5d6de7de,"aw",@nobits
	.align	16
